//
// Generated by NVIDIA NVVM Compiler
//
// Compiler Build ID: CL-36424714
// Cuda compilation tools, release 13.0, V13.0.88
// Based on NVVM 20.0.0
//

.version 9.0
.target sm_100
.address_size 64

	// .globl	_Z8ab_gpu_1PKfS0_Pfiii
// _ZZ8ab_gpu_1PKfS0_PfiiiE3sA1 has been demoted
// _ZZ8ab_gpu_1PKfS0_PfiiiE3sA2 has been demoted
// _ZZ8ab_gpu_1PKfS0_PfiiiE3sA3 has been demoted
// _ZZ8ab_gpu_1PKfS0_PfiiiE3sA4 has been demoted
// _ZZ8ab_gpu_1PKfS0_PfiiiE3sB1 has been demoted
// _ZZ8ab_gpu_1PKfS0_PfiiiE3sB2 has been demoted
// _ZZ8ab_gpu_1PKfS0_PfiiiE3sB3 has been demoted
// _ZZ8ab_gpu_1PKfS0_PfiiiE3sB4 has been demoted
// _ZZ8ab_gpu_2PKfS0_PfiiiE3sA1 has been demoted
// _ZZ8ab_gpu_2PKfS0_PfiiiE3sB1 has been demoted
// _ZZ8ab_gpu_3PKfS0_PfiiiE2sA has been demoted
// _ZZ8ab_gpu_3PKfS0_PfiiiE2sB has been demoted
// _ZZ8ab_gpu_4PKfS0_PfiiiE2sA has been demoted
// _ZZ8ab_gpu_4PKfS0_PfiiiE2sB has been demoted

.visible .entry _Z8ab_gpu_1PKfS0_Pfiii(
	.param .u64 .ptr .align 1 _Z8ab_gpu_1PKfS0_Pfiii_param_0,
	.param .u64 .ptr .align 1 _Z8ab_gpu_1PKfS0_Pfiii_param_1,
	.param .u64 .ptr .align 1 _Z8ab_gpu_1PKfS0_Pfiii_param_2,
	.param .u32 _Z8ab_gpu_1PKfS0_Pfiii_param_3,
	.param .u32 _Z8ab_gpu_1PKfS0_Pfiii_param_4,
	.param .u32 _Z8ab_gpu_1PKfS0_Pfiii_param_5
)
{
	.reg .pred 	%p<7>;
	.reg .b32 	%r<71>;
	.reg .b32 	%f<155>;
	.reg .b64 	%rd<24>;
	// demoted variable
	.shared .align 4 .b8 _ZZ8ab_gpu_1PKfS0_PfiiiE3sA1[1024];
	// demoted variable
	.shared .align 4 .b8 _ZZ8ab_gpu_1PKfS0_PfiiiE3sA2[1024];
	// demoted variable
	.shared .align 4 .b8 _ZZ8ab_gpu_1PKfS0_PfiiiE3sA3[1024];
	// demoted variable
	.shared .align 4 .b8 _ZZ8ab_gpu_1PKfS0_PfiiiE3sA4[1024];
	// demoted variable
	.shared .align 4 .b8 _ZZ8ab_gpu_1PKfS0_PfiiiE3sB1[1024];
	// demoted variable
	.shared .align 4 .b8 _ZZ8ab_gpu_1PKfS0_PfiiiE3sB2[1024];
	// demoted variable
	.shared .align 4 .b8 _ZZ8ab_gpu_1PKfS0_PfiiiE3sB3[1024];
	// demoted variable
	.shared .align 4 .b8 _ZZ8ab_gpu_1PKfS0_PfiiiE3sB4[1024];
	ld.param.u32 	%r24, [_Z8ab_gpu_1PKfS0_Pfiii_param_3];
	ld.param.u32 	%r22, [_Z8ab_gpu_1PKfS0_Pfiii_param_4];
	ld.param.u32 	%r23, [_Z8ab_gpu_1PKfS0_Pfiii_param_5];
	mov.u32 	%r1, %tid.x;
	mov.u32 	%r2, %tid.y;
	mov.u32 	%r25, %ctaid.y;
	mov.u32 	%r26, %ntid.y;
	mad.lo.s32 	%r27, %r25, %r26, %r2;
	shl.b32 	%r3, %r27, 2;
	mov.u32 	%r28, %ctaid.x;
	mov.u32 	%r29, %ntid.x;
	mul.lo.s32 	%r30, %r28, %r29;
	shl.b32 	%r31, %r30, 2;
	add.s32 	%r4, %r31, %r1;
	setp.ge.s32 	%p1, %r3, %r24;
	setp.ge.s32 	%p2, %r4, %r22;
	or.pred  	%p3, %p1, %p2;
	@%p3 bra 	$L__BB0_7;
	setp.lt.s32 	%p4, %r23, 1;
	mov.f32 	%f138, 0f00000000;
	mov.f32 	%f137, %f138;
	mov.f32 	%f136, %f138;
	mov.f32 	%f135, %f138;
	mov.f32 	%f134, %f138;
	mov.f32 	%f133, %f138;
	mov.f32 	%f132, %f138;
	mov.f32 	%f131, %f138;
	mov.f32 	%f130, %f138;
	mov.f32 	%f129, %f138;
	mov.f32 	%f128, %f138;
	mov.f32 	%f127, %f138;
	mov.f32 	%f126, %f138;
	mov.f32 	%f125, %f138;
	mov.f32 	%f124, %f138;
	mov.f32 	%f123, %f138;
	@%p4 bra 	$L__BB0_6;
	mad.lo.s32 	%r5, %r23, %r3, %r1;
	shl.b32 	%r33, %r2, 6;
	mov.u32 	%r34, _ZZ8ab_gpu_1PKfS0_PfiiiE3sA1;
	add.s32 	%r6, %r34, %r33;
	mov.u32 	%r35, _ZZ8ab_gpu_1PKfS0_PfiiiE3sA2;
	add.s32 	%r7, %r35, %r33;
	shl.b32 	%r36, %r1, 2;
	add.s32 	%r8, %r7, %r36;
	mov.u32 	%r37, _ZZ8ab_gpu_1PKfS0_PfiiiE3sA3;
	add.s32 	%r9, %r37, %r33;
	mov.u32 	%r38, _ZZ8ab_gpu_1PKfS0_PfiiiE3sA4;
	add.s32 	%r10, %r38, %r33;
	mov.u32 	%r39, _ZZ8ab_gpu_1PKfS0_PfiiiE3sB1;
	add.s32 	%r40, %r39, %r33;
	add.s32 	%r11, %r40, %r36;
	mov.u32 	%r41, _ZZ8ab_gpu_1PKfS0_PfiiiE3sB2;
	add.s32 	%r42, %r41, %r33;
	add.s32 	%r12, %r42, %r36;
	mov.u32 	%r43, _ZZ8ab_gpu_1PKfS0_PfiiiE3sB3;
	add.s32 	%r44, %r43, %r33;
	add.s32 	%r13, %r44, %r36;
	mov.u32 	%r45, _ZZ8ab_gpu_1PKfS0_PfiiiE3sB4;
	add.s32 	%r46, %r45, %r33;
	add.s32 	%r14, %r46, %r36;
	mov.f32 	%f123, 0f00000000;
	mov.b32 	%r68, 0;
	mul.wide.u32 	%rd7, %r23, 4;
	mov.f32 	%f124, %f123;
	mov.f32 	%f125, %f123;
	mov.f32 	%f126, %f123;
	mov.f32 	%f127, %f123;
	mov.f32 	%f128, %f123;
	mov.f32 	%f129, %f123;
	mov.f32 	%f130, %f123;
	mov.f32 	%f131, %f123;
	mov.f32 	%f132, %f123;
	mov.f32 	%f133, %f123;
	mov.f32 	%f134, %f123;
	mov.f32 	%f135, %f123;
	mov.f32 	%f136, %f123;
	mov.f32 	%f137, %f123;
	mov.f32 	%f138, %f123;
$L__BB0_3:
	ld.param.u64 	%rd22, [_Z8ab_gpu_1PKfS0_Pfiii_param_1];
	ld.param.u64 	%rd21, [_Z8ab_gpu_1PKfS0_Pfiii_param_0];
	mov.u32 	%r48, %tid.x;
	shl.b32 	%r69, %r48, 2;
	add.s32 	%r49, %r5, %r68;
	cvta.to.global.u64 	%rd4, %rd21;
	mul.wide.s32 	%rd5, %r49, 4;
	add.s64 	%rd6, %rd4, %rd5;
	ld.global.nc.f32 	%f67, [%rd6];
	add.s32 	%r50, %r6, %r69;
	st.shared.f32 	[%r50], %f67;
	add.s64 	%rd8, %rd6, %rd7;
	ld.global.nc.f32 	%f68, [%rd8];
	st.shared.f32 	[%r8], %f68;
	add.s64 	%rd9, %rd8, %rd7;
	ld.global.nc.f32 	%f69, [%rd9];
	add.s32 	%r51, %r9, %r69;
	st.shared.f32 	[%r51], %f69;
	add.s64 	%rd10, %rd9, %rd7;
	ld.global.nc.f32 	%f70, [%rd10];
	add.s32 	%r52, %r10, %r69;
	st.shared.f32 	[%r52], %f70;
	add.s32 	%r53, %r68, %r2;
	mad.lo.s32 	%r54, %r53, %r22, %r4;
	cvta.to.global.u64 	%rd11, %rd22;
	mul.wide.s32 	%rd12, %r54, 4;
	add.s64 	%rd13, %rd11, %rd12;
	ld.global.nc.f32 	%f71, [%rd13];
	st.shared.f32 	[%r11], %f71;
	ld.global.nc.f32 	%f72, [%rd13+64];
	st.shared.f32 	[%r12], %f72;
	ld.global.nc.f32 	%f73, [%rd13+128];
	st.shared.f32 	[%r13], %f73;
	ld.global.nc.f32 	%f74, [%rd13+192];
	st.shared.f32 	[%r14], %f74;
	bar.sync 	0;
	mov.b32 	%r70, 4;
$L__BB0_4:
	add.s32 	%r55, %r6, %r70;
	ld.shared.f32 	%f75, [%r55+-4];
	mov.u32 	%r56, _ZZ8ab_gpu_1PKfS0_PfiiiE3sB1;
	add.s32 	%r57, %r56, %r69;
	ld.shared.f32 	%f76, [%r57];
	fma.rn.f32 	%f77, %f75, %f76, %f137;
	add.s32 	%r58, %r7, %r70;
	ld.shared.f32 	%f78, [%r58+-4];
	fma.rn.f32 	%f79, %f76, %f78, %f138;
	add.s32 	%r59, %r9, %r70;
	ld.shared.f32 	%f80, [%r59+-4];
	fma.rn.f32 	%f81, %f80, %f76, %f136;
	add.s32 	%r60, %r10, %r70;
	ld.shared.f32 	%f82, [%r60+-4];
	fma.rn.f32 	%f83, %f76, %f82, %f135;
	mov.u32 	%r61, _ZZ8ab_gpu_1PKfS0_PfiiiE3sB2;
	add.s32 	%r62, %r61, %r69;
	ld.shared.f32 	%f84, [%r62];
	fma.rn.f32 	%f85, %f75, %f84, %f134;
	fma.rn.f32 	%f86, %f84, %f78, %f133;
	fma.rn.f32 	%f87, %f80, %f84, %f132;
	fma.rn.f32 	%f88, %f84, %f82, %f131;
	mov.u32 	%r63, _ZZ8ab_gpu_1PKfS0_PfiiiE3sB3;
	add.s32 	%r64, %r63, %r69;
	ld.shared.f32 	%f89, [%r64];
	fma.rn.f32 	%f90, %f75, %f89, %f130;
	fma.rn.f32 	%f91, %f89, %f78, %f129;
	fma.rn.f32 	%f92, %f80, %f89, %f128;
	fma.rn.f32 	%f93, %f89, %f82, %f127;
	mov.u32 	%r65, _ZZ8ab_gpu_1PKfS0_PfiiiE3sB4;
	add.s32 	%r66, %r65, %r69;
	ld.shared.f32 	%f94, [%r66];
	fma.rn.f32 	%f95, %f75, %f94, %f126;
	fma.rn.f32 	%f96, %f94, %f78, %f125;
	fma.rn.f32 	%f97, %f80, %f94, %f124;
	fma.rn.f32 	%f98, %f94, %f82, %f123;
	ld.shared.f32 	%f99, [%r55];
	ld.shared.f32 	%f100, [%r57+64];
	fma.rn.f32 	%f137, %f99, %f100, %f77;
	ld.shared.f32 	%f101, [%r58];
	fma.rn.f32 	%f138, %f100, %f101, %f79;
	ld.shared.f32 	%f102, [%r59];
	fma.rn.f32 	%f136, %f102, %f100, %f81;
	ld.shared.f32 	%f103, [%r60];
	fma.rn.f32 	%f135, %f100, %f103, %f83;
	ld.shared.f32 	%f104, [%r62+64];
	fma.rn.f32 	%f134, %f99, %f104, %f85;
	fma.rn.f32 	%f133, %f104, %f101, %f86;
	fma.rn.f32 	%f132, %f102, %f104, %f87;
	fma.rn.f32 	%f131, %f104, %f103, %f88;
	ld.shared.f32 	%f105, [%r64+64];
	fma.rn.f32 	%f130, %f99, %f105, %f90;
	fma.rn.f32 	%f129, %f105, %f101, %f91;
	fma.rn.f32 	%f128, %f102, %f105, %f92;
	fma.rn.f32 	%f127, %f105, %f103, %f93;
	ld.shared.f32 	%f106, [%r66+64];
	fma.rn.f32 	%f126, %f99, %f106, %f95;
	fma.rn.f32 	%f125, %f106, %f101, %f96;
	fma.rn.f32 	%f124, %f102, %f106, %f97;
	fma.rn.f32 	%f123, %f106, %f103, %f98;
	add.s32 	%r70, %r70, 8;
	add.s32 	%r69, %r69, 128;
	setp.ne.s32 	%p5, %r70, 68;
	@%p5 bra 	$L__BB0_4;
	bar.sync 	0;
	add.s32 	%r68, %r68, 16;
	setp.lt.s32 	%p6, %r68, %r23;
	@%p6 bra 	$L__BB0_3;
$L__BB0_6:
	ld.param.u64 	%rd23, [_Z8ab_gpu_1PKfS0_Pfiii_param_2];
	mad.lo.s32 	%r67, %r22, %r3, %r4;
	cvta.to.global.u64 	%rd14, %rd23;
	mul.wide.s32 	%rd15, %r67, 4;
	add.s64 	%rd16, %rd14, %rd15;
	st.global.f32 	[%rd16], %f137;
	mul.wide.s32 	%rd17, %r22, 4;
	add.s64 	%rd18, %rd16, %rd17;
	st.global.f32 	[%rd18], %f138;
	add.s64 	%rd19, %rd18, %rd17;
	st.global.f32 	[%rd19], %f136;
	add.s64 	%rd20, %rd19, %rd17;
	st.global.f32 	[%rd20], %f135;
	st.global.f32 	[%rd16+64], %f134;
	st.global.f32 	[%rd18+64], %f133;
	st.global.f32 	[%rd19+64], %f132;
	st.global.f32 	[%rd20+64], %f131;
	st.global.f32 	[%rd16+128], %f130;
	st.global.f32 	[%rd18+128], %f129;
	st.global.f32 	[%rd19+128], %f128;
	st.global.f32 	[%rd20+128], %f127;
	st.global.f32 	[%rd16+192], %f126;
	st.global.f32 	[%rd18+192], %f125;
	st.global.f32 	[%rd19+192], %f124;
	st.global.f32 	[%rd20+192], %f123;
$L__BB0_7:
	ret;

}
	// .globl	_Z8ab_gpu_2PKfS0_Pfiii
.visible .entry _Z8ab_gpu_2PKfS0_Pfiii(
	.param .u64 .ptr .align 1 _Z8ab_gpu_2PKfS0_Pfiii_param_0,
	.param .u64 .ptr .align 1 _Z8ab_gpu_2PKfS0_Pfiii_param_1,
	.param .u64 .ptr .align 1 _Z8ab_gpu_2PKfS0_Pfiii_param_2,
	.param .u32 _Z8ab_gpu_2PKfS0_Pfiii_param_3,
	.param .u32 _Z8ab_gpu_2PKfS0_Pfiii_param_4,
	.param .u32 _Z8ab_gpu_2PKfS0_Pfiii_param_5
)
{
	.reg .pred 	%p<7>;
	.reg .b32 	%r<61>;
	.reg .b32 	%f<89>;
	.reg .b64 	%rd<43>;
	// demoted variable
	.shared .align 4 .b8 _ZZ8ab_gpu_2PKfS0_PfiiiE3sA1[16384];
	// demoted variable
	.shared .align 4 .b8 _ZZ8ab_gpu_2PKfS0_PfiiiE3sB1[16384];
	ld.param.u64 	%rd3, [_Z8ab_gpu_2PKfS0_Pfiii_param_0];
	ld.param.u64 	%rd4, [_Z8ab_gpu_2PKfS0_Pfiii_param_1];
	ld.param.u64 	%rd5, [_Z8ab_gpu_2PKfS0_Pfiii_param_2];
	ld.param.u32 	%r20, [_Z8ab_gpu_2PKfS0_Pfiii_param_3];
	ld.param.u32 	%r18, [_Z8ab_gpu_2PKfS0_Pfiii_param_4];
	ld.param.u32 	%r19, [_Z8ab_gpu_2PKfS0_Pfiii_param_5];
	mov.u32 	%r1, %tid.x;
	mov.u32 	%r2, %tid.y;
	mov.u32 	%r21, %ctaid.y;
	mov.u32 	%r22, %ntid.y;
	mad.lo.s32 	%r3, %r21, %r22, %r2;
	mov.u32 	%r23, %ctaid.x;
	mov.u32 	%r24, %ntid.x;
	mad.lo.s32 	%r4, %r23, %r24, %r1;
	setp.ge.s32 	%p1, %r3, %r20;
	setp.ge.s32 	%p2, %r4, %r18;
	or.pred  	%p3, %p1, %p2;
	@%p3 bra 	$L__BB1_7;
	setp.lt.s32 	%p4, %r19, 1;
	mov.f32 	%f87, 0f00000000;
	@%p4 bra 	$L__BB1_6;
	cvta.to.global.u64 	%rd1, %rd4;
	mad.lo.s32 	%r5, %r19, %r3, %r1;
	shl.b32 	%r26, %r2, 10;
	mov.u32 	%r27, _ZZ8ab_gpu_2PKfS0_PfiiiE3sA1;
	add.s32 	%r28, %r27, %r26;
	shl.b32 	%r29, %r1, 2;
	mov.u32 	%r30, _ZZ8ab_gpu_2PKfS0_PfiiiE3sB1;
	add.s32 	%r31, %r30, %r29;
	add.s32 	%r6, %r28, %r29;
	shl.b32 	%r32, %r2, 6;
	add.s32 	%r7, %r31, %r32;
	add.s32 	%r8, %r28, 32;
	add.s32 	%r9, %r31, 512;
	cvta.to.global.u64 	%rd2, %rd3;
	mov.f32 	%f87, 0f00000000;
	mov.b32 	%r57, 0;
$L__BB1_3:
	add.s32 	%r34, %r5, %r57;
	add.s32 	%r35, %r57, %r2;
	mul.wide.s32 	%rd6, %r34, 4;
	add.s64 	%rd7, %rd2, %rd6;
	ld.global.nc.f32 	%f7, [%rd7];
	st.shared.f32 	[%r6], %f7;
	mad.lo.s32 	%r36, %r35, %r18, %r4;
	mul.wide.s32 	%rd8, %r36, 4;
	add.s64 	%rd9, %rd1, %rd8;
	ld.global.nc.f32 	%f8, [%rd9];
	st.shared.f32 	[%r7], %f8;
	ld.global.nc.f32 	%f9, [%rd7+64];
	st.shared.f32 	[%r6+64], %f9;
	shl.b32 	%r37, %r18, 4;
	add.s32 	%r38, %r36, %r37;
	mul.wide.s32 	%rd10, %r38, 4;
	add.s64 	%rd11, %rd1, %rd10;
	ld.global.nc.f32 	%f10, [%rd11];
	st.shared.f32 	[%r7+1024], %f10;
	ld.global.nc.f32 	%f11, [%rd7+128];
	st.shared.f32 	[%r6+128], %f11;
	shl.b32 	%r39, %r18, 5;
	add.s32 	%r40, %r36, %r39;
	mul.wide.s32 	%rd12, %r40, 4;
	add.s64 	%rd13, %rd1, %rd12;
	ld.global.nc.f32 	%f12, [%rd13];
	st.shared.f32 	[%r7+2048], %f12;
	ld.global.nc.f32 	%f13, [%rd7+192];
	st.shared.f32 	[%r6+192], %f13;
	add.s32 	%r41, %r40, %r37;
	mul.wide.s32 	%rd14, %r41, 4;
	add.s64 	%rd15, %rd1, %rd14;
	ld.global.nc.f32 	%f14, [%rd15];
	st.shared.f32 	[%r7+3072], %f14;
	ld.global.nc.f32 	%f15, [%rd7+256];
	st.shared.f32 	[%r6+256], %f15;
	shl.b32 	%r42, %r18, 6;
	add.s32 	%r43, %r36, %r42;
	mul.wide.s32 	%rd16, %r43, 4;
	add.s64 	%rd17, %rd1, %rd16;
	ld.global.nc.f32 	%f16, [%rd17];
	st.shared.f32 	[%r7+4096], %f16;
	ld.global.nc.f32 	%f17, [%rd7+320];
	st.shared.f32 	[%r6+320], %f17;
	add.s32 	%r44, %r43, %r37;
	mul.wide.s32 	%rd18, %r44, 4;
	add.s64 	%rd19, %rd1, %rd18;
	ld.global.nc.f32 	%f18, [%rd19];
	st.shared.f32 	[%r7+5120], %f18;
	ld.global.nc.f32 	%f19, [%rd7+384];
	st.shared.f32 	[%r6+384], %f19;
	add.s32 	%r45, %r43, %r39;
	mul.wide.s32 	%rd20, %r45, 4;
	add.s64 	%rd21, %rd1, %rd20;
	ld.global.nc.f32 	%f20, [%rd21];
	st.shared.f32 	[%r7+6144], %f20;
	ld.global.nc.f32 	%f21, [%rd7+448];
	st.shared.f32 	[%r6+448], %f21;
	add.s32 	%r46, %r45, %r37;
	mul.wide.s32 	%rd22, %r46, 4;
	add.s64 	%rd23, %rd1, %rd22;
	ld.global.nc.f32 	%f22, [%rd23];
	st.shared.f32 	[%r7+7168], %f22;
	ld.global.nc.f32 	%f23, [%rd7+512];
	st.shared.f32 	[%r6+512], %f23;
	shl.b32 	%r47, %r18, 7;
	add.s32 	%r48, %r36, %r47;
	mul.wide.s32 	%rd24, %r48, 4;
	add.s64 	%rd25, %rd1, %rd24;
	ld.global.nc.f32 	%f24, [%rd25];
	st.shared.f32 	[%r7+8192], %f24;
	ld.global.nc.f32 	%f25, [%rd7+576];
	st.shared.f32 	[%r6+576], %f25;
	add.s32 	%r49, %r48, %r37;
	mul.wide.s32 	%rd26, %r49, 4;
	add.s64 	%rd27, %rd1, %rd26;
	ld.global.nc.f32 	%f26, [%rd27];
	st.shared.f32 	[%r7+9216], %f26;
	ld.global.nc.f32 	%f27, [%rd7+640];
	st.shared.f32 	[%r6+640], %f27;
	add.s32 	%r50, %r48, %r39;
	mul.wide.s32 	%rd28, %r50, 4;
	add.s64 	%rd29, %rd1, %rd28;
	ld.global.nc.f32 	%f28, [%rd29];
	st.shared.f32 	[%r7+10240], %f28;
	ld.global.nc.f32 	%f29, [%rd7+704];
	st.shared.f32 	[%r6+704], %f29;
	add.s32 	%r51, %r50, %r37;
	mul.wide.s32 	%rd30, %r51, 4;
	add.s64 	%rd31, %rd1, %rd30;
	ld.global.nc.f32 	%f30, [%rd31];
	st.shared.f32 	[%r7+11264], %f30;
	ld.global.nc.f32 	%f31, [%rd7+768];
	st.shared.f32 	[%r6+768], %f31;
	add.s32 	%r52, %r48, %r42;
	mul.wide.s32 	%rd32, %r52, 4;
	add.s64 	%rd33, %rd1, %rd32;
	ld.global.nc.f32 	%f32, [%rd33];
	st.shared.f32 	[%r7+12288], %f32;
	ld.global.nc.f32 	%f33, [%rd7+832];
	st.shared.f32 	[%r6+832], %f33;
	add.s32 	%r53, %r52, %r37;
	mul.wide.s32 	%rd34, %r53, 4;
	add.s64 	%rd35, %rd1, %rd34;
	ld.global.nc.f32 	%f34, [%rd35];
	st.shared.f32 	[%r7+13312], %f34;
	ld.global.nc.f32 	%f35, [%rd7+896];
	st.shared.f32 	[%r6+896], %f35;
	add.s32 	%r54, %r52, %r39;
	mul.wide.s32 	%rd36, %r54, 4;
	add.s64 	%rd37, %rd1, %rd36;
	ld.global.nc.f32 	%f36, [%rd37];
	st.shared.f32 	[%r7+14336], %f36;
	ld.global.nc.f32 	%f37, [%rd7+960];
	st.shared.f32 	[%r6+960], %f37;
	add.s32 	%r55, %r54, %r37;
	mul.wide.s32 	%rd38, %r55, 4;
	add.s64 	%rd39, %rd1, %rd38;
	ld.global.nc.f32 	%f38, [%rd39];
	st.shared.f32 	[%r7+15360], %f38;
	bar.sync 	0;
	mov.b32 	%r60, 0;
	mov.u32 	%r58, %r9;
	mov.u32 	%r59, %r8;
$L__BB1_4:
	ld.shared.f32 	%f39, [%r59+-32];
	ld.shared.f32 	%f40, [%r58+-512];
	fma.rn.f32 	%f41, %f39, %f40, %f87;
	ld.shared.f32 	%f42, [%r59+-28];
	ld.shared.f32 	%f43, [%r58+-448];
	fma.rn.f32 	%f44, %f42, %f43, %f41;
	ld.shared.f32 	%f45, [%r59+-24];
	ld.shared.f32 	%f46, [%r58+-384];
	fma.rn.f32 	%f47, %f45, %f46, %f44;
	ld.shared.f32 	%f48, [%r59+-20];
	ld.shared.f32 	%f49, [%r58+-320];
	fma.rn.f32 	%f50, %f48, %f49, %f47;
	ld.shared.f32 	%f51, [%r59+-16];
	ld.shared.f32 	%f52, [%r58+-256];
	fma.rn.f32 	%f53, %f51, %f52, %f50;
	ld.shared.f32 	%f54, [%r59+-12];
	ld.shared.f32 	%f55, [%r58+-192];
	fma.rn.f32 	%f56, %f54, %f55, %f53;
	ld.shared.f32 	%f57, [%r59+-8];
	ld.shared.f32 	%f58, [%r58+-128];
	fma.rn.f32 	%f59, %f57, %f58, %f56;
	ld.shared.f32 	%f60, [%r59+-4];
	ld.shared.f32 	%f61, [%r58+-64];
	fma.rn.f32 	%f62, %f60, %f61, %f59;
	ld.shared.f32 	%f63, [%r59];
	ld.shared.f32 	%f64, [%r58];
	fma.rn.f32 	%f65, %f63, %f64, %f62;
	ld.shared.f32 	%f66, [%r59+4];
	ld.shared.f32 	%f67, [%r58+64];
	fma.rn.f32 	%f68, %f66, %f67, %f65;
	ld.shared.f32 	%f69, [%r59+8];
	ld.shared.f32 	%f70, [%r58+128];
	fma.rn.f32 	%f71, %f69, %f70, %f68;
	ld.shared.f32 	%f72, [%r59+12];
	ld.shared.f32 	%f73, [%r58+192];
	fma.rn.f32 	%f74, %f72, %f73, %f71;
	ld.shared.f32 	%f75, [%r59+16];
	ld.shared.f32 	%f76, [%r58+256];
	fma.rn.f32 	%f77, %f75, %f76, %f74;
	ld.shared.f32 	%f78, [%r59+20];
	ld.shared.f32 	%f79, [%r58+320];
	fma.rn.f32 	%f80, %f78, %f79, %f77;
	ld.shared.f32 	%f81, [%r59+24];
	ld.shared.f32 	%f82, [%r58+384];
	fma.rn.f32 	%f83, %f81, %f82, %f80;
	ld.shared.f32 	%f84, [%r59+28];
	ld.shared.f32 	%f85, [%r58+448];
	fma.rn.f32 	%f87, %f84, %f85, %f83;
	add.s32 	%r14, %r60, 16;
	add.s32 	%r59, %r59, 64;
	add.s32 	%r58, %r58, 1024;
	setp.lt.u32 	%p5, %r60, 240;
	mov.u32 	%r60, %r14;
	@%p5 bra 	$L__BB1_4;
	bar.sync 	0;
	add.s32 	%r57, %r57, 256;
	setp.lt.s32 	%p6, %r57, %r19;
	@%p6 bra 	$L__BB1_3;
$L__BB1_6:
	mad.lo.s32 	%r56, %r18, %r3, %r4;
	cvta.to.global.u64 	%rd40, %rd5;
	mul.wide.s32 	%rd41, %r56, 4;
	add.s64 	%rd42, %rd40, %rd41;
	st.global.f32 	[%rd42], %f87;
$L__BB1_7:
	ret;

}
	// .globl	_Z8ab_gpu_3PKfS0_Pfiii
.visible .entry _Z8ab_gpu_3PKfS0_Pfiii(
	.param .u64 .ptr .align 1 _Z8ab_gpu_3PKfS0_Pfiii_param_0,
	.param .u64 .ptr .align 1 _Z8ab_gpu_3PKfS0_Pfiii_param_1,
	.param .u64 .ptr .align 1 _Z8ab_gpu_3PKfS0_Pfiii_param_2,
	.param .u32 _Z8ab_gpu_3PKfS0_Pfiii_param_3,
	.param .u32 _Z8ab_gpu_3PKfS0_Pfiii_param_4,
	.param .u32 _Z8ab_gpu_3PKfS0_Pfiii_param_5
)
{
	.reg .pred 	%p<12>;
	.reg .b32 	%r<41>;
	.reg .b32 	%f<66>;
	.reg .b64 	%rd<13>;
	// demoted variable
	.shared .align 4 .b8 _ZZ8ab_gpu_3PKfS0_PfiiiE2sA[1024];
	// demoted variable
	.shared .align 4 .b8 _ZZ8ab_gpu_3PKfS0_PfiiiE2sB[1024];
	ld.param.u64 	%rd3, [_Z8ab_gpu_3PKfS0_Pfiii_param_0];
	ld.param.u64 	%rd4, [_Z8ab_gpu_3PKfS0_Pfiii_param_1];
	ld.param.u64 	%rd5, [_Z8ab_gpu_3PKfS0_Pfiii_param_2];
	ld.param.u32 	%r24, [_Z8ab_gpu_3PKfS0_Pfiii_param_3];
	ld.param.u32 	%r25, [_Z8ab_gpu_3PKfS0_Pfiii_param_4];
	ld.param.u32 	%r26, [_Z8ab_gpu_3PKfS0_Pfiii_param_5];
	mov.u32 	%r36, %tid.x;
	mov.u32 	%r38, %tid.y;
	mov.u32 	%r27, %ctaid.y;
	mov.u32 	%r28, %ntid.y;
	mad.lo.s32 	%r3, %r27, %r28, %r38;
	mov.u32 	%r29, %ctaid.x;
	mov.u32 	%r30, %ntid.x;
	mad.lo.s32 	%r4, %r29, %r30, %r36;
	cvt.rn.f32.s32 	%f9, %r26;
	mul.f32 	%f10, %f9, 0f3D800000;
	cvt.rpi.f32.f32 	%f11, %f10;
	cvt.rzi.s32.f32 	%r5, %f11;
	setp.lt.s32 	%p1, %r5, 1;
	mov.f32 	%f65, 0f00000000;
	@%p1 bra 	$L__BB2_7;
	shl.b32 	%r31, %r38, 6;
	mov.u32 	%r32, _ZZ8ab_gpu_3PKfS0_PfiiiE2sA;
	add.s32 	%r6, %r32, %r31;
	shl.b32 	%r33, %r36, 2;
	add.s32 	%r7, %r6, %r33;
	mov.u32 	%r34, _ZZ8ab_gpu_3PKfS0_PfiiiE2sB;
	add.s32 	%r9, %r34, %r33;
	add.s32 	%r8, %r9, %r31;
	neg.s32 	%r40, %r5;
	mad.lo.s32 	%r39, %r38, %r25, %r4;
	shl.b32 	%r12, %r25, 4;
	mad.lo.s32 	%r37, %r26, %r3, %r36;
	cvta.to.global.u64 	%rd1, %rd3;
	cvta.to.global.u64 	%rd2, %rd4;
	mov.f32 	%f65, 0f00000000;
$L__BB2_2:
	setp.ge.s32 	%p2, %r3, %r24;
	setp.ge.s32 	%p3, %r36, %r26;
	mov.f32 	%f63, 0f00000000;
	or.pred  	%p4, %p2, %p3;
	@%p4 bra 	$L__BB2_4;
	mul.wide.s32 	%rd6, %r37, 4;
	add.s64 	%rd7, %rd1, %rd6;
	ld.global.nc.f32 	%f63, [%rd7];
$L__BB2_4:
	setp.ge.s32 	%p5, %r4, %r25;
	st.shared.f32 	[%r7], %f63;
	setp.ge.s32 	%p6, %r38, %r26;
	mov.f32 	%f64, 0f00000000;
	or.pred  	%p7, %p5, %p6;
	@%p7 bra 	$L__BB2_6;
	mul.wide.s32 	%rd8, %r39, 4;
	add.s64 	%rd9, %rd2, %rd8;
	ld.global.nc.f32 	%f64, [%rd9];
$L__BB2_6:
	st.shared.f32 	[%r8], %f64;
	bar.sync 	0;
	ld.shared.f32 	%f15, [%r6];
	ld.shared.f32 	%f16, [%r9];
	fma.rn.f32 	%f17, %f15, %f16, %f65;
	ld.shared.f32 	%f18, [%r6+4];
	ld.shared.f32 	%f19, [%r9+64];
	fma.rn.f32 	%f20, %f18, %f19, %f17;
	ld.shared.f32 	%f21, [%r6+8];
	ld.shared.f32 	%f22, [%r9+128];
	fma.rn.f32 	%f23, %f21, %f22, %f20;
	ld.shared.f32 	%f24, [%r6+12];
	ld.shared.f32 	%f25, [%r9+192];
	fma.rn.f32 	%f26, %f24, %f25, %f23;
	ld.shared.f32 	%f27, [%r6+16];
	ld.shared.f32 	%f28, [%r9+256];
	fma.rn.f32 	%f29, %f27, %f28, %f26;
	ld.shared.f32 	%f30, [%r6+20];
	ld.shared.f32 	%f31, [%r9+320];
	fma.rn.f32 	%f32, %f30, %f31, %f29;
	ld.shared.f32 	%f33, [%r6+24];
	ld.shared.f32 	%f34, [%r9+384];
	fma.rn.f32 	%f35, %f33, %f34, %f32;
	ld.shared.f32 	%f36, [%r6+28];
	ld.shared.f32 	%f37, [%r9+448];
	fma.rn.f32 	%f38, %f36, %f37, %f35;
	ld.shared.f32 	%f39, [%r6+32];
	ld.shared.f32 	%f40, [%r9+512];
	fma.rn.f32 	%f41, %f39, %f40, %f38;
	ld.shared.f32 	%f42, [%r6+36];
	ld.shared.f32 	%f43, [%r9+576];
	fma.rn.f32 	%f44, %f42, %f43, %f41;
	ld.shared.f32 	%f45, [%r6+40];
	ld.shared.f32 	%f46, [%r9+640];
	fma.rn.f32 	%f47, %f45, %f46, %f44;
	ld.shared.f32 	%f48, [%r6+44];
	ld.shared.f32 	%f49, [%r9+704];
	fma.rn.f32 	%f50, %f48, %f49, %f47;
	ld.shared.f32 	%f51, [%r6+48];
	ld.shared.f32 	%f52, [%r9+768];
	fma.rn.f32 	%f53, %f51, %f52, %f50;
	ld.shared.f32 	%f54, [%r6+52];
	ld.shared.f32 	%f55, [%r9+832];
	fma.rn.f32 	%f56, %f54, %f55, %f53;
	ld.shared.f32 	%f57, [%r6+56];
	ld.shared.f32 	%f58, [%r9+896];
	fma.rn.f32 	%f59, %f57, %f58, %f56;
	ld.shared.f32 	%f60, [%r6+60];
	ld.shared.f32 	%f61, [%r9+960];
	fma.rn.f32 	%f65, %f60, %f61, %f59;
	bar.sync 	0;
	add.s32 	%r40, %r40, 1;
	setp.ne.s32 	%p8, %r40, 0;
	add.s32 	%r39, %r39, %r12;
	add.s32 	%r38, %r38, 16;
	add.s32 	%r37, %r37, 16;
	add.s32 	%r36, %r36, 16;
	@%p8 bra 	$L__BB2_2;
$L__BB2_7:
	setp.ge.s32 	%p9, %r3, %r24;
	setp.ge.s32 	%p10, %r4, %r25;
	or.pred  	%p11, %p9, %p10;
	@%p11 bra 	$L__BB2_9;
	mad.lo.s32 	%r35, %r25, %r3, %r4;
	cvta.to.global.u64 	%rd10, %rd5;
	mul.wide.s32 	%rd11, %r35, 4;
	add.s64 	%rd12, %rd10, %rd11;
	st.global.f32 	[%rd12], %f65;
$L__BB2_9:
	ret;

}
	// .globl	_Z8ab_gpu_4PKfS0_Pfiii
.visible .entry _Z8ab_gpu_4PKfS0_Pfiii(
	.param .u64 .ptr .align 1 _Z8ab_gpu_4PKfS0_Pfiii_param_0,
	.param .u64 .ptr .align 1 _Z8ab_gpu_4PKfS0_Pfiii_param_1,
	.param .u64 .ptr .align 1 _Z8ab_gpu_4PKfS0_Pfiii_param_2,
	.param .u32 _Z8ab_gpu_4PKfS0_Pfiii_param_3,
	.param .u32 _Z8ab_gpu_4PKfS0_Pfiii_param_4,
	.param .u32 _Z8ab_gpu_4PKfS0_Pfiii_param_5
)
{
	.reg .pred 	%p<32>;
	.reg .b32 	%r<69>;
	.reg .b32 	%f<68>;
	.reg .b64 	%rd<19>;
	// demoted variable
	.shared .align 4 .b8 _ZZ8ab_gpu_4PKfS0_PfiiiE2sA[16384];
	// demoted variable
	.shared .align 4 .b8 _ZZ8ab_gpu_4PKfS0_PfiiiE2sB[16384];
	ld.param.u64 	%rd4, [_Z8ab_gpu_4PKfS0_Pfiii_param_0];
	ld.param.u64 	%rd6, [_Z8ab_gpu_4PKfS0_Pfiii_param_1];
	ld.param.u64 	%rd5, [_Z8ab_gpu_4PKfS0_Pfiii_param_2];
	ld.param.u32 	%r25, [_Z8ab_gpu_4PKfS0_Pfiii_param_3];
	ld.param.u32 	%r26, [_Z8ab_gpu_4PKfS0_Pfiii_param_4];
	ld.param.u32 	%r27, [_Z8ab_gpu_4PKfS0_Pfiii_param_5];
	cvta.to.global.u64 	%rd1, %rd6;
	mov.u32 	%r1, %tid.x;
	mov.u32 	%r2, %tid.y;
	mov.u32 	%r28, %ctaid.y;
	mov.u32 	%r29, %ntid.y;
	mad.lo.s32 	%r3, %r28, %r29, %r2;
	mov.u32 	%r30, %ctaid.x;
	mov.u32 	%r31, %ntid.x;
	mad.lo.s32 	%r4, %r30, %r31, %r1;
	cvt.rn.f32.s32 	%f6, %r27;
	mul.f32 	%f7, %f6, 0f3B800000;
	cvt.rpi.f32.f32 	%f8, %f7;
	cvt.rzi.s32.f32 	%r5, %f8;
	setp.lt.s32 	%p1, %r5, 1;
	mov.f32 	%f65, 0f00000000;
	@%p1 bra 	$L__BB3_31;
	shl.b32 	%r33, %r2, 10;
	mov.u32 	%r34, _ZZ8ab_gpu_4PKfS0_PfiiiE2sA;
	add.s32 	%r6, %r34, %r33;
	mul.lo.s32 	%r7, %r27, %r3;
	shl.b32 	%r35, %r1, 2;
	mov.u32 	%r36, _ZZ8ab_gpu_4PKfS0_PfiiiE2sB;
	add.s32 	%r8, %r36, %r35;
	cvta.to.global.u64 	%rd2, %rd4;
	mov.f32 	%f65, 0f00000000;
	mov.b32 	%r66, 0;
$L__BB3_2:
	shl.b32 	%r10, %r66, 8;
	mov.b32 	%r67, 0;
$L__BB3_3:
	setp.ge.s32 	%p2, %r3, %r25;
	shl.b32 	%r12, %r67, 4;
	add.s32 	%r13, %r12, %r10;
	add.s32 	%r38, %r13, %r1;
	setp.ge.s32 	%p3, %r38, %r27;
	add.s32 	%r39, %r12, %r1;
	shl.b32 	%r40, %r39, 2;
	add.s32 	%r15, %r6, %r40;
	add.s32 	%r41, %r38, %r7;
	mul.wide.s32 	%rd7, %r41, 4;
	add.s64 	%rd3, %rd2, %rd7;
	or.pred  	%p4, %p2, %p3;
	@%p4 bra 	$L__BB3_5;
	ld.global.nc.f32 	%f10, [%rd3];
	st.shared.f32 	[%r15], %f10;
	bra.uni 	$L__BB3_6;
$L__BB3_5:
	mov.b32 	%r42, 0;
	st.shared.u32 	[%r15], %r42;
$L__BB3_6:
	setp.ge.s32 	%p5, %r4, %r26;
	add.s32 	%r16, %r13, %r2;
	setp.ge.s32 	%p6, %r16, %r27;
	add.s32 	%r44, %r12, %r2;
	shl.b32 	%r45, %r44, 6;
	add.s32 	%r17, %r8, %r45;
	or.pred  	%p7, %p5, %p6;
	@%p7 bra 	$L__BB3_8;
	mad.lo.s32 	%r47, %r16, %r26, %r4;
	mul.wide.s32 	%rd8, %r47, 4;
	add.s64 	%rd9, %rd1, %rd8;
	ld.global.nc.f32 	%f11, [%rd9];
	st.shared.f32 	[%r17], %f11;
	bra.uni 	$L__BB3_9;
$L__BB3_8:
	mov.b32 	%r46, 0;
	st.shared.u32 	[%r17], %r46;
$L__BB3_9:
	setp.lt.s32 	%p8, %r3, %r25;
	add.s32 	%r48, %r38, 16;
	setp.lt.s32 	%p9, %r48, %r27;
	and.pred  	%p10, %p8, %p9;
	@%p10 bra 	$L__BB3_11;
	mov.b32 	%r49, 0;
	st.shared.u32 	[%r15+64], %r49;
	bra.uni 	$L__BB3_12;
$L__BB3_11:
	ld.global.nc.f32 	%f12, [%rd3+64];
	st.shared.f32 	[%r15+64], %f12;
$L__BB3_12:
	setp.lt.s32 	%p11, %r4, %r26;
	add.s32 	%r18, %r16, 16;
	setp.lt.s32 	%p12, %r18, %r27;
	and.pred  	%p13, %p11, %p12;
	@%p13 bra 	$L__BB3_14;
	mov.b32 	%r50, 0;
	st.shared.u32 	[%r17+1024], %r50;
	bra.uni 	$L__BB3_15;
$L__BB3_14:
	mad.lo.s32 	%r51, %r18, %r26, %r4;
	mul.wide.s32 	%rd10, %r51, 4;
	add.s64 	%rd11, %rd1, %rd10;
	ld.global.nc.f32 	%f13, [%rd11];
	st.shared.f32 	[%r17+1024], %f13;
$L__BB3_15:
	add.s32 	%r52, %r38, 32;
	setp.lt.s32 	%p15, %r52, %r27;
	and.pred  	%p16, %p8, %p15;
	@%p16 bra 	$L__BB3_17;
	mov.b32 	%r53, 0;
	st.shared.u32 	[%r15+128], %r53;
	bra.uni 	$L__BB3_18;
$L__BB3_17:
	ld.global.nc.f32 	%f14, [%rd3+128];
	st.shared.f32 	[%r15+128], %f14;
$L__BB3_18:
	add.s32 	%r19, %r16, 32;
	setp.lt.s32 	%p18, %r19, %r27;
	and.pred  	%p19, %p11, %p18;
	@%p19 bra 	$L__BB3_20;
	mov.b32 	%r54, 0;
	st.shared.u32 	[%r17+2048], %r54;
	bra.uni 	$L__BB3_21;
$L__BB3_20:
	mad.lo.s32 	%r55, %r19, %r26, %r4;
	mul.wide.s32 	%rd12, %r55, 4;
	add.s64 	%rd13, %rd1, %rd12;
	ld.global.nc.f32 	%f15, [%rd13];
	st.shared.f32 	[%r17+2048], %f15;
$L__BB3_21:
	add.s32 	%r56, %r38, 48;
	setp.lt.s32 	%p21, %r56, %r27;
	and.pred  	%p22, %p8, %p21;
	@%p22 bra 	$L__BB3_23;
	mov.b32 	%r57, 0;
	st.shared.u32 	[%r15+192], %r57;
	bra.uni 	$L__BB3_24;
$L__BB3_23:
	ld.global.nc.f32 	%f16, [%rd3+192];
	st.shared.f32 	[%r15+192], %f16;
$L__BB3_24:
	setp.lt.s32 	%p23, %r4, %r26;
	add.s32 	%r20, %r16, 48;
	setp.lt.s32 	%p24, %r20, %r27;
	and.pred  	%p25, %p23, %p24;
	@%p25 bra 	$L__BB3_26;
	mov.b32 	%r58, 0;
	st.shared.u32 	[%r17+3072], %r58;
	bra.uni 	$L__BB3_27;
$L__BB3_26:
	mad.lo.s32 	%r59, %r20, %r26, %r4;
	mul.wide.s32 	%rd14, %r59, 4;
	add.s64 	%rd15, %rd1, %rd14;
	ld.global.nc.f32 	%f17, [%rd15];
	st.shared.f32 	[%r17+3072], %f17;
$L__BB3_27:
	add.s32 	%r67, %r67, 4;
	setp.ne.s32 	%p26, %r67, 16;
	@%p26 bra 	$L__BB3_3;
	bar.sync 	0;
	mov.b32 	%r68, 0;
$L__BB3_29:
	shl.b32 	%r61, %r68, 2;
	add.s32 	%r62, %r6, %r61;
	ld.shared.f32 	%f18, [%r62];
	shl.b32 	%r63, %r68, 6;
	add.s32 	%r64, %r8, %r63;
	ld.shared.f32 	%f19, [%r64];
	fma.rn.f32 	%f20, %f18, %f19, %f65;
	ld.shared.f32 	%f21, [%r62+4];
	ld.shared.f32 	%f22, [%r64+64];
	fma.rn.f32 	%f23, %f21, %f22, %f20;
	ld.shared.f32 	%f24, [%r62+8];
	ld.shared.f32 	%f25, [%r64+128];
	fma.rn.f32 	%f26, %f24, %f25, %f23;
	ld.shared.f32 	%f27, [%r62+12];
	ld.shared.f32 	%f28, [%r64+192];
	fma.rn.f32 	%f29, %f27, %f28, %f26;
	ld.shared.f32 	%f30, [%r62+16];
	ld.shared.f32 	%f31, [%r64+256];
	fma.rn.f32 	%f32, %f30, %f31, %f29;
	ld.shared.f32 	%f33, [%r62+20];
	ld.shared.f32 	%f34, [%r64+320];
	fma.rn.f32 	%f35, %f33, %f34, %f32;
	ld.shared.f32 	%f36, [%r62+24];
	ld.shared.f32 	%f37, [%r64+384];
	fma.rn.f32 	%f38, %f36, %f37, %f35;
	ld.shared.f32 	%f39, [%r62+28];
	ld.shared.f32 	%f40, [%r64+448];
	fma.rn.f32 	%f41, %f39, %f40, %f38;
	ld.shared.f32 	%f42, [%r62+32];
	ld.shared.f32 	%f43, [%r64+512];
	fma.rn.f32 	%f44, %f42, %f43, %f41;
	ld.shared.f32 	%f45, [%r62+36];
	ld.shared.f32 	%f46, [%r64+576];
	fma.rn.f32 	%f47, %f45, %f46, %f44;
	ld.shared.f32 	%f48, [%r62+40];
	ld.shared.f32 	%f49, [%r64+640];
	fma.rn.f32 	%f50, %f48, %f49, %f47;
	ld.shared.f32 	%f51, [%r62+44];
	ld.shared.f32 	%f52, [%r64+704];
	fma.rn.f32 	%f53, %f51, %f52, %f50;
	ld.shared.f32 	%f54, [%r62+48];
	ld.shared.f32 	%f55, [%r64+768];
	fma.rn.f32 	%f56, %f54, %f55, %f53;
	ld.shared.f32 	%f57, [%r62+52];
	ld.shared.f32 	%f58, [%r64+832];
	fma.rn.f32 	%f59, %f57, %f58, %f56;
	ld.shared.f32 	%f60, [%r62+56];
	ld.shared.f32 	%f61, [%r64+896];
	fma.rn.f32 	%f62, %f60, %f61, %f59;
	ld.shared.f32 	%f63, [%r62+60];
	ld.shared.f32 	%f64, [%r64+960];
	fma.rn.f32 	%f65, %f63, %f64, %f62;
	add.s32 	%r23, %r68, 16;
	setp.lt.u32 	%p27, %r68, 240;
	mov.u32 	%r68, %r23;
	@%p27 bra 	$L__BB3_29;
	bar.sync 	0;
	add.s32 	%r66, %r66, 1;
	setp.ne.s32 	%p28, %r66, %r5;
	@%p28 bra 	$L__BB3_2;
$L__BB3_31:
	setp.ge.s32 	%p29, %r3, %r25;
	setp.ge.s32 	%p30, %r4, %r26;
	or.pred  	%p31, %p29, %p30;
	@%p31 bra 	$L__BB3_33;
	mad.lo.s32 	%r65, %r26, %r3, %r4;
	cvta.to.global.u64 	%rd16, %rd5;
	mul.wide.s32 	%rd17, %r65, 4;
	add.s64 	%rd18, %rd16, %rd17;
	st.global.f32 	[%rd18], %f65;
$L__BB3_33:
	ret;

}


// ===== COMPILED SASS (sm_100) =====

	.target	sm_100

	.elftype	@"ET_EXEC"


//--------------------- .note.nv.tkinfo           --------------------------
	.section	.note.nv.tkinfo,"",@"SHT_NOTE"
	.sectionflags	@"SHF_NOTE_NV_TKINFO"
	.tkinfo
        /*0018*/ 	.word	0x00000002
        /*0030*/ 	.string	""
        /*0030*/ 	.string	"ptxas"
        /*0030*/ 	.string	"Cuda compilation tools, release 13.0, V13.0.88"
        /*0030*/ 	.string	"Build cuda_13.0.r13.0/compiler.36424714_0"
        /*0030*/ 	.string	"-arch sm_100 -m 64 "



//--------------------- .note.nv.cuinfo           --------------------------
	.section	.note.nv.cuinfo,"",@"SHT_NOTE"
	.sectionflags	@"SHF_NOTE_NV_CUINFO"
        /*0018*/ 	.short	0x0002
        /*001a*/ 	.short	0x0064
        /*001c*/ 	.short	0x0082
	.zero		2


//--------------------- .nv.info                  --------------------------
	.section	.nv.info,"",@"SHT_CUDA_INFO"
	.align	4


	//----- nvinfo : EIATTR_REGCOUNT
	.align		4
        /*0000*/ 	.byte	0x04, 0x2f
        /*0002*/ 	.short	(.L_1 - .L_0)
	.align		4
.L_0:
        /*0004*/ 	.word	index@(_Z8ab_gpu_1PKfS0_Pfiii)
        /*0008*/ 	.word	0x00000030


	//----- nvinfo : EIATTR_FRAME_SIZE
	.align		4
.L_1:
        /*000c*/ 	.byte	0x04, 0x11
        /*000e*/ 	.short	(.L_3 - .L_2)
	.align		4
.L_2:
        /*0010*/ 	.word	index@(_Z8ab_gpu_1PKfS0_Pfiii)
        /*0014*/ 	.word	0x00000000


	//----- nvinfo : EIATTR_REGCOUNT
	.align		4
.L_3:
        /*0018*/ 	.byte	0x04, 0x2f
        /*001a*/ 	.short	(.L_5 - .L_4)
	.align		4
.L_4:
        /*001c*/ 	.word	index@(_Z8ab_gpu_2PKfS0_Pfiii)
        /*0020*/ 	.word	0x00000020


	//----- nvinfo : EIATTR_FRAME_SIZE
	.align		4
.L_5:
        /*0024*/ 	.byte	0x04, 0x11
        /*0026*/ 	.short	(.L_7 - .L_6)
	.align		4
.L_6:
        /*0028*/ 	.word	index@(_Z8ab_gpu_2PKfS0_Pfiii)
        /*002c*/ 	.word	0x00000000


	//----- nvinfo : EIATTR_REGCOUNT
	.align		4
.L_7:
        /*0030*/ 	.byte	0x04, 0x2f
        /*0032*/ 	.short	(.L_9 - .L_8)
	.align		4
.L_8:
        /*0034*/ 	.word	index@(_Z8ab_gpu_3PKfS0_Pfiii)
        /*0038*/ 	.word	0x00000020


	//----- nvinfo : EIATTR_FRAME_SIZE
	.align		4
.L_9:
        /*003c*/ 	.byte	0x04, 0x11
        /*003e*/ 	.short	(.L_11 - .L_10)
	.align		4
.L_10:
        /*0040*/ 	.word	index@(_Z8ab_gpu_3PKfS0_Pfiii)
        /*0044*/ 	.word	0x00000000


	//----- nvinfo : EIATTR_REGCOUNT
	.align		4
.L_11:
        /*0048*/ 	.byte	0x04, 0x2f
        /*004a*/ 	.short	(.L_13 - .L_12)
	.align		4
.L_12:
        /*004c*/ 	.word	index@(_Z8ab_gpu_4PKfS0_Pfiii)
        /*0050*/ 	.word	0x00000020


	//----- nvinfo : EIATTR_FRAME_SIZE
	.align		4
.L_13:
        /*0054*/ 	.byte	0x04, 0x11
        /*0056*/ 	.short	(.L_15 - .L_14)
	.align		4
.L_14:
        /*0058*/ 	.word	index@(_Z8ab_gpu_4PKfS0_Pfiii)
        /*005c*/ 	.word	0x00000000


	//----- nvinfo : EIATTR_MIN_STACK_SIZE
	.align		4
.L_15:
        /*0060*/ 	.byte	0x04, 0x12
        /*0062*/ 	.short	(.L_17 - .L_16)
	.align		4
.L_16:
        /*0064*/ 	.word	index@(_Z8ab_gpu_4PKfS0_Pfiii)
        /*0068*/ 	.word	0x00000000


	//----- nvinfo : EIATTR_MIN_STACK_SIZE
	.align		4
.L_17:
        /*006c*/ 	.byte	0x04, 0x12
        /*006e*/ 	.short	(.L_19 - .L_18)
	.align		4
.L_18:
        /*0070*/ 	.word	index@(_Z8ab_gpu_3PKfS0_Pfiii)
        /*0074*/ 	.word	0x00000000


	//----- nvinfo : EIATTR_MIN_STACK_SIZE
	.align		4
.L_19:
        /*0078*/ 	.byte	0x04, 0x12
        /*007a*/ 	.short	(.L_21 - .L_20)
	.align		4
.L_20:
        /*007c*/ 	.word	index@(_Z8ab_gpu_2PKfS0_Pfiii)
        /*0080*/ 	.word	0x00000000


	//----- nvinfo : EIATTR_MIN_STACK_SIZE
	.align		4
.L_21:
        /*0084*/ 	.byte	0x04, 0x12
        /*0086*/ 	.short	(.L_23 - .L_22)
	.align		4
.L_22:
        /*0088*/ 	.word	index@(_Z8ab_gpu_1PKfS0_Pfiii)
        /*008c*/ 	.word	0x00000000
.L_23:


//--------------------- .nv.compat                --------------------------
	.section	.nv.compat,"",@"SHT_CUDA_COMPAT_INFO"
	.align	4
        /*0000*/ 	.byte	0x02, 0x09, 0x00, 0x00, 0x02, 0x02, 0x01, 0x00, 0x02, 0x05, 0x05, 0x00, 0x03, 0x07, 0x01, 0x01
        /*0010*/ 	.byte	0x02, 0x03, 0x00, 0x00, 0x02, 0x06, 0x01, 0x00, 0x04, 0x0b, 0x08, 0x00, 0x09, 0x00, 0x00, 0x00
        /*0020*/ 	.byte	0x00, 0x00, 0x00, 0x00


//--------------------- .nv.info._Z8ab_gpu_4PKfS0_Pfiii --------------------------
	.section	.nv.info._Z8ab_gpu_4PKfS0_Pfiii,"",@"SHT_CUDA_INFO"
	.sectionflags	@""
	.align	4


	//----- nvinfo : EIATTR_CUDA_API_VERSION
	.align		4
        /*0000*/ 	.byte	0x04, 0x37
        /*0002*/ 	.short	(.L_25 - .L_24)
.L_24:
        /*0004*/ 	.word	0x00000082


	//----- nvinfo : EIATTR_KPARAM_INFO
	.align		4
.L_25:
        /*0008*/ 	.byte	0x04, 0x17
        /*000a*/ 	.short	(.L_27 - .L_26)
.L_26:
        /*000c*/ 	.word	0x00000000
        /*0010*/ 	.short	0x0005
        /*0012*/ 	.short	0x0020
        /*0014*/ 	.byte	0x00, 0xf0, 0x11, 0x00


	//----- nvinfo : EIATTR_KPARAM_INFO
	.align		4
.L_27:
        /*0018*/ 	.byte	0x04, 0x17
        /*001a*/ 	.short	(.L_29 - .L_28)
.L_28:
        /*001c*/ 	.word	0x00000000
        /*0020*/ 	.short	0x0004
        /*0022*/ 	.short	0x001c
        /*0024*/ 	.byte	0x00, 0xf0, 0x11, 0x00


	//----- nvinfo : EIATTR_KPARAM_INFO
	.align		4
.L_29:
        /*0028*/ 	.byte	0x04, 0x17
        /*002a*/ 	.short	(.L_31 - .L_30)
.L_30:
        /*002c*/ 	.word	0x00000000
        /*0030*/ 	.short	0x0003
        /*0032*/ 	.short	0x0018
        /*0034*/ 	.byte	0x00, 0xf0, 0x11, 0x00


	//----- nvinfo : EIATTR_KPARAM_INFO
	.align		4
.L_31:
        /*0038*/ 	.byte	0x04, 0x17
        /*003a*/ 	.short	(.L_33 - .L_32)
.L_32:
        /*003c*/ 	.word	0x00000000
        /*0040*/ 	.short	0x0002
        /*0042*/ 	.short	0x0010
        /*0044*/ 	.byte	0x00, 0xf5, 0x21, 0x00


	//----- nvinfo : EIATTR_KPARAM_INFO
	.align		4
.L_33:
        /*0048*/ 	.byte	0x04, 0x17
        /*004a*/ 	.short	(.L_35 - .L_34)
.L_34:
        /*004c*/ 	.word	0x00000000
        /*0050*/ 	.short	0x0001
        /*0052*/ 	.short	0x0008
        /*0054*/ 	.byte	0x00, 0xf5, 0x21, 0x00


	//----- nvinfo : EIATTR_KPARAM_INFO
	.align		4
.L_35:
        /*0058*/ 	.byte	0x04, 0x17
        /*005a*/ 	.short	(.L_37 - .L_36)
.L_36:
        /*005c*/ 	.word	0x00000000
        /*0060*/ 	.short	0x0000
        /*0062*/ 	.short	0x0000
        /*0064*/ 	.byte	0x00, 0xf5, 0x21, 0x00


	//----- nvinfo : EIATTR_SPARSE_MMA_MASK
	.align		4
.L_37:
        /*0068*/ 	.byte	0x03, 0x50
        /*006a*/ 	.short	0x0000


	//----- nvinfo : EIATTR_MAXREG_COUNT
	.align		4
        /*006c*/ 	.byte	0x03, 0x1b
        /*006e*/ 	.short	0x00ff


	//----- nvinfo : EIATTR_NUM_BARRIERS
	.align		4
        /*0070*/ 	.byte	0x02, 0x4c
        /*0072*/ 	.byte	0x01
	.zero		1


	//----- nvinfo : EIATTR_MERCURY_ISA_VERSION
	.align		4
        /*0074*/ 	.byte	0x03, 0x5f
        /*0076*/ 	.short	0x0101


	//----- nvinfo : EIATTR_VRC_CTA_INIT_COUNT
	.align		4
        /*0078*/ 	.byte	0x02, 0x4a
	.zero		1
	.zero		1


	//----- nvinfo : EIATTR_EXIT_INSTR_OFFSETS
	.align		4
        /*007c*/ 	.byte	0x04, 0x1c
        /*007e*/ 	.short	(.L_39 - .L_38)


	//   ....[0]....
.L_38:
        /*0080*/ 	.word	0x00000960


	//   ....[1]....
        /*0084*/ 	.word	0x000009b0


	//----- nvinfo : EIATTR_CBANK_PARAM_SIZE
	.align		4
.L_39:
        /*0088*/ 	.byte	0x03, 0x19
        /*008a*/ 	.short	0x0024


	//----- nvinfo : EIATTR_PARAM_CBANK
	.align		4
        /*008c*/ 	.byte	0x04, 0x0a
        /*008e*/ 	.short	(.L_41 - .L_40)
	.align		4
.L_40:
        /*0090*/ 	.word	index@(.nv.constant0._Z8ab_gpu_4PKfS0_Pfiii)
        /*0094*/ 	.short	0x0380
        /*0096*/ 	.short	0x0024


	//----- nvinfo : EIATTR_SW_WAR
	.align		4
.L_41:
        /*0098*/ 	.byte	0x04, 0x36
        /*009a*/ 	.short	(.L_43 - .L_42)
.L_42:
        /*009c*/ 	.word	0x00000008
.L_43:


//--------------------- .nv.info._Z8ab_gpu_3PKfS0_Pfiii --------------------------
	.section	.nv.info._Z8ab_gpu_3PKfS0_Pfiii,"",@"SHT_CUDA_INFO"
	.sectionflags	@""
	.align	4


	//----- nvinfo : EIATTR_CUDA_API_VERSION
	.align		4
        /*0000*/ 	.byte	0x04, 0x37
        /*0002*/ 	.short	(.L_45 - .L_44)
.L_44:
        /*0004*/ 	.word	0x00000082


	//----- nvinfo : EIATTR_KPARAM_INFO
	.align		4
.L_45:
        /*0008*/ 	.byte	0x04, 0x17
        /*000a*/ 	.short	(.L_47 - .L_46)
.L_46:
        /*000c*/ 	.word	0x00000000
        /*0010*/ 	.short	0x0005
        /*0012*/ 	.short	0x0020
        /*0014*/ 	.byte	0x00, 0xf0, 0x11, 0x00


	//----- nvinfo : EIATTR_KPARAM_INFO
	.align		4
.L_47:
        /*0018*/ 	.byte	0x04, 0x17
        /*001a*/ 	.short	(.L_49 - .L_48)
.L_48:
        /*001c*/ 	.word	0x00000000
        /*0020*/ 	.short	0x0004
        /*0022*/ 	.short	0x001c
        /*0024*/ 	.byte	0x00, 0xf0, 0x11, 0x00


	//----- nvinfo : EIATTR_KPARAM_INFO
	.align		4
.L_49:
        /*0028*/ 	.byte	0x04, 0x17
        /*002a*/ 	.short	(.L_51 - .L_50)
.L_50:
        /*002c*/ 	.word	0x00000000
        /*0030*/ 	.short	0x0003
        /*0032*/ 	.short	0x0018
        /*0034*/ 	.byte	0x00, 0xf0, 0x11, 0x00


	//----- nvinfo : EIATTR_KPARAM_INFO
	.align		4
.L_51:
        /*0038*/ 	.byte	0x04, 0x17
        /*003a*/ 	.short	(.L_53 - .L_52)
.L_52:
        /*003c*/ 	.word	0x00000000
        /*0040*/ 	.short	0x0002
        /*0042*/ 	.short	0x0010
        /*0044*/ 	.byte	0x00, 0xf5, 0x21, 0x00


	//----- nvinfo : EIATTR_KPARAM_INFO
	.align		4
.L_53:
        /*0048*/ 	.byte	0x04, 0x17
        /*004a*/ 	.short	(.L_55 - .L_54)
.L_54:
        /*004c*/ 	.word	0x00000000
        /*0050*/ 	.short	0x0001
        /*0052*/ 	.short	0x0008
        /*0054*/ 	.byte	0x00, 0xf5, 0x21, 0x00


	//----- nvinfo : EIATTR_KPARAM_INFO
	.align		4
.L_55:
        /*0058*/ 	.byte	0x04, 0x17
        /*005a*/ 	.short	(.L_57 - .L_56)
.L_56:
        /*005c*/ 	.word	0x00000000
        /*0060*/ 	.short	0x0000
        /*0062*/ 	.short	0x0000
        /*0064*/ 	.byte	0x00, 0xf5, 0x21, 0x00


	//----- nvinfo : EIATTR_SPARSE_MMA_MASK
	.align		4
.L_57:
        /*0068*/ 	.byte	0x03, 0x50
        /*006a*/ 	.short	0x0000


	//----- nvinfo : EIATTR_MAXREG_COUNT
	.align		4
        /*006c*/ 	.byte	0x03, 0x1b
        /*006e*/ 	.short	0x00ff


	//----- nvinfo : EIATTR_NUM_BARRIERS
	.align		4
        /*0070*/ 	.byte	0x02, 0x4c
        /*0072*/ 	.byte	0x01
	.zero		1


	//----- nvinfo : EIATTR_MERCURY_ISA_VERSION
	.align		4
        /*0074*/ 	.byte	0x03, 0x5f
        /*0076*/ 	.short	0x0101


	//----- nvinfo : EIATTR_VRC_CTA_INIT_COUNT
	.align		4
        /*0078*/ 	.byte	0x02, 0x4a
	.zero		1
	.zero		1


	//----- nvinfo : EIATTR_EXIT_INSTR_OFFSETS
	.align		4
        /*007c*/ 	.byte	0x04, 0x1c
        /*007e*/ 	.short	(.L_59 - .L_58)


	//   ....[0]....
.L_58:
        /*0080*/ 	.word	0x00000610


	//   ....[1]....
        /*0084*/ 	.word	0x00000660


	//----- nvinfo : EIATTR_CBANK_PARAM_SIZE
	.align		4
.L_59:
        /*0088*/ 	.byte	0x03, 0x19
        /*008a*/ 	.short	0x0024


	//----- nvinfo : EIATTR_PARAM_CBANK
	.align		4
        /*008c*/ 	.byte	0x04, 0x0a
        /*008e*/ 	.short	(.L_61 - .L_60)
	.align		4
.L_60:
        /*0090*/ 	.word	index@(.nv.constant0._Z8ab_gpu_3PKfS0_Pfiii)
        /*0094*/ 	.short	0x0380
        /*0096*/ 	.short	0x0024


	//----- nvinfo : EIATTR_SW_WAR
	.align		4
.L_61:
        /*0098*/ 	.byte	0x04, 0x36
        /*009a*/ 	.short	(.L_63 - .L_62)
.L_62:
        /*009c*/ 	.word	0x00000008
.L_63:


//--------------------- .nv.info._Z8ab_gpu_2PKfS0_Pfiii --------------------------
	.section	.nv.info._Z8ab_gpu_2PKfS0_Pfiii,"",@"SHT_CUDA_INFO"
	.sectionflags	@""
	.align	4


	//----- nvinfo : EIATTR_CUDA_API_VERSION
	.align		4
        /*0000*/ 	.byte	0x04, 0x37
        /*0002*/ 	.short	(.L_65 - .L_64)
.L_64:
        /*0004*/ 	.word	0x00000082


	//----- nvinfo : EIATTR_KPARAM_INFO
	.align		4
.L_65:
        /*0008*/ 	.byte	0x04, 0x17
        /*000a*/ 	.short	(.L_67 - .L_66)
.L_66:
        /*000c*/ 	.word	0x00000000
        /*0010*/ 	.short	0x0005
        /*0012*/ 	.short	0x0020
        /*0014*/ 	.byte	0x00, 0xf0, 0x11, 0x00


	//----- nvinfo : EIATTR_KPARAM_INFO
	.align		4
.L_67:
        /*0018*/ 	.byte	0x04, 0x17
        /*001a*/ 	.short	(.L_69 - .L_68)
.L_68:
        /*001c*/ 	.word	0x00000000
        /*0020*/ 	.short	0x0004
        /*0022*/ 	.short	0x001c
        /*0024*/ 	.byte	0x00, 0xf0, 0x11, 0x00


	//----- nvinfo : EIATTR_KPARAM_INFO
	.align		4
.L_69:
        /*0028*/ 	.byte	0x04, 0x17
        /*002a*/ 	.short	(.L_71 - .L_70)
.L_70:
        /*002c*/ 	.word	0x00000000
        /*0030*/ 	.short	0x0003
        /*0032*/ 	.short	0x0018
        /*0034*/ 	.byte	0x00, 0xf0, 0x11, 0x00


	//----- nvinfo : EIATTR_KPARAM_INFO
	.align		4
.L_71:
        /*0038*/ 	.byte	0x04, 0x17
        /*003a*/ 	.short	(.L_73 - .L_72)
.L_72:
        /*003c*/ 	.word	0x00000000
        /*0040*/ 	.short	0x0002
        /*0042*/ 	.short	0x0010
        /*0044*/ 	.byte	0x00, 0xf5, 0x21, 0x00


	//----- nvinfo : EIATTR_KPARAM_INFO
	.align		4
.L_73:
        /*0048*/ 	.byte	0x04, 0x17
        /*004a*/ 	.short	(.L_75 - .L_74)
.L_74:
        /*004c*/ 	.word	0x00000000
        /*0050*/ 	.short	0x0001
        /*0052*/ 	.short	0x0008
        /*0054*/ 	.byte	0x00, 0xf5, 0x21, 0x00


	//----- nvinfo : EIATTR_KPARAM_INFO
	.align		4
.L_75:
        /*0058*/ 	.byte	0x04, 0x17
        /*005a*/ 	.short	(.L_77 - .L_76)
.L_76:
        /*005c*/ 	.word	0x00000000
        /*0060*/ 	.short	0x0000
        /*0062*/ 	.short	0x0000
        /*0064*/ 	.byte	0x00, 0xf5, 0x21, 0x00


	//----- nvinfo : EIATTR_SPARSE_MMA_MASK
	.align		4
.L_77:
        /*0068*/ 	.byte	0x03, 0x50
        /*006a*/ 	.short	0x0000


	//----- nvinfo : EIATTR_MAXREG_COUNT
	.align		4
        /*006c*/ 	.byte	0x03, 0x1b
        /*006e*/ 	.short	0x00ff


	//----- nvinfo : EIATTR_NUM_BARRIERS
	.align		4
        /*0070*/ 	.byte	0x02, 0x4c
        /*0072*/ 	.byte	0x01
	.zero		1


	//----- nvinfo : EIATTR_MERCURY_ISA_VERSION
	.align		4
        /*0074*/ 	.byte	0x03, 0x5f
        /*0076*/ 	.short	0x0101


	//----- nvinfo : EIATTR_VRC_CTA_INIT_COUNT
	.align		4
        /*0078*/ 	.byte	0x02, 0x4a
	.zero		1
	.zero		1


	//----- nvinfo : EIATTR_EXIT_INSTR_OFFSETS
	.align		4
        /*007c*/ 	.byte	0x04, 0x1c
        /*007e*/ 	.short	(.L_79 - .L_78)


	//   ....[0]....
.L_78:
        /*0080*/ 	.word	0x000000d0


	//   ....[1]....
        /*0084*/ 	.word	0x00000be0


	//----- nvinfo : EIATTR_CBANK_PARAM_SIZE
	.align		4
.L_79:
        /*0088*/ 	.byte	0x03, 0x19
        /*008a*/ 	.short	0x0024


	//----- nvinfo : EIATTR_PARAM_CBANK
	.align		4
        /*008c*/ 	.byte	0x04, 0x0a
        /*008e*/ 	.short	(.L_81 - .L_80)
	.align		4
.L_80:
        /*0090*/ 	.word	index@(.nv.constant0._Z8ab_gpu_2PKfS0_Pfiii)
        /*0094*/ 	.short	0x0380
        /*0096*/ 	.short	0x0024


	//----- nvinfo : EIATTR_SW_WAR
	.align		4
.L_81:
        /*0098*/ 	.byte	0x04, 0x36
        /*009a*/ 	.short	(.L_83 - .L_82)
.L_82:
        /*009c*/ 	.word	0x00000008
.L_83:


//--------------------- .nv.info._Z8ab_gpu_1PKfS0_Pfiii --------------------------
	.section	.nv.info._Z8ab_gpu_1PKfS0_Pfiii,"",@"SHT_CUDA_INFO"
	.sectionflags	@""
	.align	4


	//----- nvinfo : EIATTR_CUDA_API_VERSION
	.align		4
        /*0000*/ 	.byte	0x04, 0x37
        /*0002*/ 	.short	(.L_85 - .L_84)
.L_84:
        /*0004*/ 	.word	0x00000082


	//----- nvinfo : EIATTR_KPARAM_INFO
	.align		4
.L_85:
        /*0008*/ 	.byte	0x04, 0x17
        /*000a*/ 	.short	(.L_87 - .L_86)
.L_86:
        /*000c*/ 	.word	0x00000000
        /*0010*/ 	.short	0x0005
        /*0012*/ 	.short	0x0020
        /*0014*/ 	.byte	0x00, 0xf0, 0x11, 0x00


	//----- nvinfo : EIATTR_KPARAM_INFO
	.align		4
.L_87:
        /*0018*/ 	.byte	0x04, 0x17
        /*001a*/ 	.short	(.L_89 - .L_88)
.L_88:
        /*001c*/ 	.word	0x00000000
        /*0020*/ 	.short	0x0004
        /*0022*/ 	.short	0x001c
        /*0024*/ 	.byte	0x00, 0xf0, 0x11, 0x00


	//----- nvinfo : EIATTR_KPARAM_INFO
	.align		4
.L_89:
        /*0028*/ 	.byte	0x04, 0x17
        /*002a*/ 	.short	(.L_91 - .L_90)
.L_90:
        /*002c*/ 	.word	0x00000000
        /*0030*/ 	.short	0x0003
        /*0032*/ 	.short	0x0018
        /*0034*/ 	.byte	0x00, 0xf0, 0x11, 0x00


	//----- nvinfo : EIATTR_KPARAM_INFO
	.align		4
.L_91:
        /*0038*/ 	.byte	0x04, 0x17
        /*003a*/ 	.short	(.L_93 - .L_92)
.L_92:
        /*003c*/ 	.word	0x00000000
        /*0040*/ 	.short	0x0002
        /*0042*/ 	.short	0x0010
        /*0044*/ 	.byte	0x00, 0xf5, 0x21, 0x00


	//----- nvinfo : EIATTR_KPARAM_INFO
	.align		4
.L_93:
        /*0048*/ 	.byte	0x04, 0x17
        /*004a*/ 	.short	(.L_95 - .L_94)
.L_94:
        /*004c*/ 	.word	0x00000000
        /*0050*/ 	.short	0x0001
        /*0052*/ 	.short	0x0008
        /*0054*/ 	.byte	0x00, 0xf5, 0x21, 0x00


	//----- nvinfo : EIATTR_KPARAM_INFO
	.align		4
.L_95:
        /*0058*/ 	.byte	0x04, 0x17
        /*005a*/ 	.short	(.L_97 - .L_96)
.L_96:
        /*005c*/ 	.word	0x00000000
        /*0060*/ 	.short	0x0000
        /*0062*/ 	.short	0x0000
        /*0064*/ 	.byte	0x00, 0xf5, 0x21, 0x00


	//----- nvinfo : EIATTR_SPARSE_MMA_MASK
	.align		4
.L_97:
        /*0068*/ 	.byte	0x03, 0x50
        /*006a*/ 	.short	0x0000


	//----- nvinfo : EIATTR_MAXREG_COUNT
	.align		4
        /*006c*/ 	.byte	0x03, 0x1b
        /*006e*/ 	.short	0x00ff


	//----- nvinfo : EIATTR_NUM_BARRIERS
	.align		4
        /*0070*/ 	.byte	0x02, 0x4c
        /*0072*/ 	.byte	0x01
	.zero		1


	//----- nvinfo : EIATTR_MERCURY_ISA_VERSION
	.align		4
        /*0074*/ 	.byte	0x03, 0x5f
        /*0076*/ 	.short	0x0101


	//----- nvinfo : EIATTR_VRC_CTA_INIT_COUNT
	.align		4
        /*0078*/ 	.byte	0x02, 0x4a
	.zero		1
	.zero		1


	//----- nvinfo : EIATTR_EXIT_INSTR_OFFSETS
	.align		4
        /*007c*/ 	.byte	0x04, 0x1c
        /*007e*/ 	.short	(.L_99 - .L_98)


	//   ....[0]....
.L_98:
        /*0080*/ 	.word	0x000000f0


	//   ....[1]....
        /*0084*/ 	.word	0x00000c70


	//----- nvinfo : EIATTR_CBANK_PARAM_SIZE
	.align		4
.L_99:
        /*0088*/ 	.byte	0x03, 0x19
        /*008a*/ 	.short	0x0024


	//----- nvinfo : EIATTR_PARAM_CBANK
	.align		4
        /*008c*/ 	.byte	0x04, 0x0a
        /*008e*/ 	.short	(.L_101 - .L_100)
	.align		4
.L_100:
        /*0090*/ 	.word	index@(.nv.constant0._Z8ab_gpu_1PKfS0_Pfiii)
        /*0094*/ 	.short	0x0380
        /*0096*/ 	.short	0x0024


	//----- nvinfo : EIATTR_SW_WAR
	.align		4
.L_101:
        /*0098*/ 	.byte	0x04, 0x36
        /*009a*/ 	.short	(.L_103 - .L_102)
.L_102:
        /*009c*/ 	.word	0x00000008
.L_103:


//--------------------- .nv.callgraph             --------------------------
	.section	.nv.callgraph,"",@"SHT_CUDA_CALLGRAPH"
	.align	4
	.sectionentsize	8
	.align		4
        /*0000*/ 	.word	0x00000000
	.align		4
        /*0004*/ 	.word	0xffffffff
	.align		4
        /*0008*/ 	.word	0x00000000
	.align		4
        /*000c*/ 	.word	0xfffffffe
	.align		4
        /*0010*/ 	.word	0x00000000
	.align		4
        /*0014*/ 	.word	0xfffffffd
	.align		4
        /*0018*/ 	.word	0x00000000
	.align		4
        /*001c*/ 	.word	0xfffffffc


//--------------------- .text._Z8ab_gpu_4PKfS0_Pfiii --------------------------
	.section	.text._Z8ab_gpu_4PKfS0_Pfiii,"ax",@progbits
	.align	128
        .global         _Z8ab_gpu_4PKfS0_Pfiii
        .type           _Z8ab_gpu_4PKfS0_Pfiii,@function
        .size           _Z8ab_gpu_4PKfS0_Pfiii,(.L_x_16 - _Z8ab_gpu_4PKfS0_Pfiii)
        .other          _Z8ab_gpu_4PKfS0_Pfiii,@"STO_CUDA_ENTRY STV_DEFAULT"
_Z8ab_gpu_4PKfS0_Pfiii:
.text._Z8ab_gpu_4PKfS0_Pfiii:
[----:B------:R-:W-:Y:S01]  /*0000*/  LDC R1, c[0x0][0x37c] ;  /* 0x0000df00ff017b82 */ /* 0x000fe20000000800 */
[----:B------:R-:W0:Y:S01]  /*0010*/  LDCU UR4, c[0x0][0x3a0] ;  /* 0x00007400ff0477ac */ /* 0x000e220008000800 */
[----:B------:R-:W1:Y:S06]  /*0020*/  S2R R0, SR_TID.Y ;  /* 0x0000000000007919 */ /* 0x000e6c0000002200 */
[----:B------:R-:W1:Y:S01]  /*0030*/  LDC R5, c[0x0][0x364] ;  /* 0x0000d900ff057b82 */ /* 0x000e620000000800 */
[----:B------:R-:W-:Y:S01]  /*0040*/  HFMA2 R15, -RZ, RZ, 0, 0 ;  /* 0x00000000ff0f7431 */ /* 0x000fe200000001ff */
[----:B------:R-:W2:Y:S01]  /*0050*/  LDCU.64 UR8, c[0x0][0x358] ;  /* 0x00006b00ff0877ac */ /* 0x000ea20008000a00 */
[----:B------:R-:W3:Y:S05]  /*0060*/  S2R R2, SR_TID.X ;  /* 0x0000000000027919 */ /* 0x000eea0000002100 */
[----:B------:R-:W-:Y:S01]  /*0070*/  S2UR UR5, SR_CTAID.X ;  /* 0x00000000000579c3 */ /* 0x000fe20000002500 */
[----:B0-----:R-:W-:-:S07]  /*0080*/  I2FP.F32.S32 R3, UR4 ;  /* 0x0000000400037c45 */ /* 0x001fce0008201400 */
[----:B------:R-:W1:Y:S01]  /*0090*/  S2UR UR4, SR_CTAID.Y ;  /* 0x00000000000479c3 */ /* 0x000e620000002600 */
[----:B------:R-:W-:-:S07]  /*00a0*/  FMUL R3, R3, 0.00390625 ;  /* 0x3b80000003037820 */ /* 0x000fce0000400000 */
[----:B------:R-:W3:Y:S01]  /*00b0*/  LDC R17, c[0x0][0x360] ;  /* 0x0000d800ff117b82 */ /* 0x000ee20000000800 */
[----:B------:R-:W0:Y:S01]  /*00c0*/  F2I.CEIL.NTZ R3, R3 ;  /* 0x0000000300037305 */ /* 0x000e22000020b100 */
[----:B-1----:R-:W-:Y:S01]  /*00d0*/  IMAD R16, R5, UR4, R0 ;  /* 0x0000000405107c24 */ /* 0x002fe2000f8e0200 */
[----:B0-----:R-:W-:Y:S01]  /*00e0*/  ISETP.GE.AND P0, PT, R3, 0x1, PT ;  /* 0x000000010300780c */ /* 0x001fe20003f06270 */
[----:B---3--:R-:W-:-:S12]  /*00f0*/  IMAD R17, R17, UR5, R2 ;  /* 0x0000000511117c24 */ /* 0x008fd8000f8e0202 */
[----:B--2---:R-:W-:Y:S05]  /*0100*/  @!P0 BRA `(.L_x_0) ;  /* 0x0000000800088947 */ /* 0x004fea0003800000 */
[----:B------:R-:W0:Y:S01]  /*0110*/  S2UR UR6, SR_CgaCtaId ;  /* 0x00000000000679c3 */ /* 0x000e220000008800 */
[----:B------:R-:W-:Y:S01]  /*0120*/  UMOV UR4, 0x400 ;  /* 0x0000040000047882 */ /* 0x000fe20000000000 */
[----:B------:R-:W-:Y:S01]  /*0130*/  MOV R15, RZ ;  /* 0x000000ff000f7202 */ /* 0x000fe20000000f00 */
[----:B------:R-:W-:-:S04]  /*0140*/  UIADD3 UR5, UPT, UPT, UR4, 0x4000, URZ ;  /* 0x0000400004057890 */ /* 0x000fc8000fffe0ff */
[----:B0-----:R-:W-:Y:S02]  /*0150*/  ULEA UR5, UR6, UR5, 0x18 ;  /* 0x0000000506057291 */ /* 0x001fe4000f8ec0ff */
[----:B------:R-:W-:-:S04]  /*0160*/  ULEA UR4, UR6, UR4, 0x18 ;  /* 0x0000000406047291 */ /* 0x000fc8000f8ec0ff */
[----:B------:R-:W-:Y:S02]  /*0170*/  LEA R19, R2, UR5, 0x2 ;  /* 0x0000000502137c11 */ /* 0x000fe4000f8e10ff */
[----:B------:R-:W-:Y:S01]  /*0180*/  LEA R18, R0, UR4, 0xa ;  /* 0x0000000400127c11 */ /* 0x000fe2000f8e50ff */
[----:B------:R-:W-:-:S06]  /*0190*/  UMOV UR4, URZ ;  /* 0x000000ff00047c82 */ /* 0x000fcc0008000000 */
.L_x_3:
[----:B------:R-:W0:Y:S01]  /*01a0*/  LDC.64 R4, c[0x0][0x380] ;  /* 0x0000e000ff047b82 */ /* 0x000e220000000a00 */
[----:B------:R-:W-:Y:S01]  /*01b0*/  UMOV UR6, UR4 ;  /* 0x0000000400067c82 */ /* 0x000fe20008000000 */
[----:B------:R-:W-:Y:S01]  /*01c0*/  UIADD3 UR4, UPT, UPT, UR4, 0x1, URZ ;  /* 0x0000000104047890 */ /* 0x000fe2000fffe0ff */
[----:B------:R-:W1:Y:S05]  /*01d0*/  LDCU UR13, c[0x0][0x3a0] ;  /* 0x00007400ff0d77ac */ /* 0x000e6a0008000800 */
[----:B------:R-:W-:Y:S01]  /*01e0*/  ISETP.NE.AND P4, PT, R3, UR4, PT ;  /* 0x0000000403007c0c */ /* 0x000fe2000bf85270 */
[----:B------:R-:W2:Y:S01]  /*01f0*/  LDCU UR7, c[0x0][0x398] ;  /* 0x00007300ff0777ac */ /* 0x000ea20008000800 */
[----:B------:R-:W3:Y:S01]  /*0200*/  LDCU UR10, c[0x0][0x39c] ;  /* 0x00007380ff0a77ac */ /* 0x000ee20008000800 */
[----:B------:R-:W-:-:S10]  /*0210*/  UMOV UR5, URZ ;  /* 0x000000ff00057c82 */ /* 0x000fd40008000000 */
.L_x_1:
[----:B------:R-:W-:-:S04]  /*0220*/  USHF.L.U32 UR11, UR5, 0x4, URZ ;  /* 0x00000004050b7899 */ /* 0x000fc800080006ff */
[----:B------:R-:W-:-:S06]  /*0230*/  ULEA UR12, UR6, UR11, 0x8 ;  /* 0x0000000b060c7291 */ /* 0x000fcc000f8e40ff */
[----:B------:R-:W-:Y:S01]  /*0240*/  IADD3 R22, PT, PT, R0, UR12, RZ ;  /* 0x0000000c00167c10 */ /* 0x000fe2000fffe0ff */
[----:B0-----:R-:W-:-:S03]  /*0250*/  VIADD R21, R2, UR12 ;  /* 0x0000000c02157c36 */ /* 0x001fc60008000000 */
[----:B-1----:R-:W-:Y:S01]  /*0260*/  ISETP.GE.AND P0, PT, R22, UR13, PT ;  /* 0x0000000d16007c0c */ /* 0x002fe2000bf06270 */
[C---:B------:R-:W-:Y:S01]  /*0270*/  IMAD R7, R16.reuse, UR13, R21 ;  /* 0x0000000d10077c24 */ /* 0x040fe2000f8e0215 */
[----:B------:R-:W-:Y:S02]  /*0280*/  ISETP.GE.AND P3, PT, R21, UR13, PT ;  /* 0x0000000d15007c0c */ /* 0x000fe4000bf66270 */
[----:B---3--:R-:W-:Y:S01]  /*0290*/  ISETP.GE.OR P0, PT, R17, UR10, P0 ;  /* 0x0000000a11007c0c */ /* 0x008fe20008706670 */
[----:B0-----:R-:W-:Y:S01]  /*02a0*/  IMAD.WIDE R6, R7, 0x4, R4 ;  /* 0x0000000407067825 */ /* 0x001fe200078e0204 */
[----:B--2---:R-:W-:-:S11]  /*02b0*/  ISETP.GE.OR P3, PT, R16, UR7, P3 ;  /* 0x0000000710007c0c */ /* 0x004fd60009f66670 */
[----:B------:R-:W0:Y:S01]  /*02c0*/  @!P0 LDC.64 R8, c[0x0][0x388] ;  /* 0x0000e200ff088b82 */ /* 0x000e220000000a00 */
[----:B------:R-:W-:Y:S01]  /*02d0*/  @!P0 IMAD R11, R22, UR10, R17 ;  /* 0x0000000a160b8c24 */ /* 0x000fe2000f8e0211 */
[----:B------:R-:W2:Y:S03]  /*02e0*/  @!P3 LDG.E.CONSTANT R23, desc[UR8][R6.64] ;  /* 0x000000080617b981 */ /* 0x000ea6000c1e9900 */
[----:B0-----:R-:W-:-:S05]  /*02f0*/  @!P0 IMAD.WIDE R8, R11, 0x4, R8 ;  /* 0x000000040b088825 */ /* 0x001fca00078e0208 */
[----:B------:R0:W3:Y:S01]  /*0300*/  @!P0 LDG.E.CONSTANT R25, desc[UR8][R8.64] ;  /* 0x0000000808198981 */ /* 0x0000e2000c1e9900 */
[----:B------:R-:W-:Y:S02]  /*0310*/  ISETP.GE.AND P2, PT, R17, UR10, PT ;  /* 0x0000000a11007c0c */ /* 0x000fe4000bf46270 */
[C---:B------:R-:W-:Y:S02]  /*0320*/  IADD3 R26, PT, PT, R22.reuse, 0x10, RZ ;  /* 0x00000010161a7810 */ /* 0x040fe40007ffe0ff */
[C---:B------:R-:W-:Y:S01]  /*0330*/  IADD3 R24, PT, PT, R22.reuse, 0x20, RZ ;  /* 0x0000002016187810 */ /* 0x040fe20007ffe0ff */
[----:B------:R-:W-:Y:S01]  /*0340*/  VIADD R22, R22, 0x30 ;  /* 0x0000003016167836 */ /* 0x000fe20000000000 */
[----:B------:R-:W-:Y:S02]  /*0350*/  ISETP.LT.AND P5, PT, R26, UR13, !P2 ;  /* 0x0000000d1a007c0c */ /* 0x000fe4000d7a1270 */
[----:B------:R-:W-:Y:S02]  /*0360*/  ISETP.LT.AND P2, PT, R24, UR13, !P2 ;  /* 0x0000000d18007c0c */ /* 0x000fe4000d741270 */
[----:B------:R-:W-:-:S04]  /*0370*/  ISETP.GE.AND P1, PT, R22, UR13, PT ;  /* 0x0000000d16007c0c */ /* 0x000fc8000bf26270 */
[----:B------:R-:W-:Y:S02]  /*0380*/  ISETP.LT.AND P1, PT, R17, UR10, !P1 ;  /* 0x0000000a11007c0c */ /* 0x000fe4000cf21270 */
[----:B------:R-:W-:-:S03]  /*0390*/  IADD3 R11, PT, PT, R2, UR11, RZ ;  /* 0x0000000b020b7c10 */ /* 0x000fc6000fffe0ff */
[----:B------:R-:W1:Y:S01]  /*03a0*/  @P5 LDC.64 R12, c[0x0][0x388] ;  /* 0x0000e200ff0c5b82 */ /* 0x000e620000000a00 */
[----:B------:R-:W-:Y:S02]  /*03b0*/  LEA R14, R11, R18, 0x2 ;  /* 0x000000120b0e7211 */ /* 0x000fe400078e10ff */
[----:B------:R-:W-:-:S05]  /*03c0*/  IADD3 R20, PT, PT, R0, UR11, RZ ;  /* 0x0000000b00147c10 */ /* 0x000fca000fffe0ff */
[----:B------:R-:W4:Y:S01]  /*03d0*/  @P2 LDC.64 R10, c[0x0][0x388] ;  /* 0x0000e200ff0a2b82 */ /* 0x000f220000000a00 */
[----:B------:R-:W-:Y:S01]  /*03e0*/  IADD3 R27, PT, PT, R21, 0x10, RZ ;  /* 0x00000010151b7810 */ /* 0x000fe20007ffe0ff */
[----:B------:R-:W-:-:S06]  /*03f0*/  IMAD R20, R20, 0x40, R19 ;  /* 0x0000004014147824 */ /* 0x000fcc00078e0213 */
[----:B0-----:R-:W0:Y:S01]  /*0400*/  @P1 LDC.64 R8, c[0x0][0x388] ;  /* 0x0000e200ff081b82 */ /* 0x001e220000000a00 */
[----:B--2---:R2:W-:Y:S04]  /*0410*/  @!P3 STS [R14], R23 ;  /* 0x000000170e00b388 */ /* 0x0045e80000000800 */
[----:B------:R-:W-:Y:S01]  /*0420*/  @P3 STS [R14], RZ ;  /* 0x000000ff0e003388 */ /* 0x000fe20000000800 */
[----:B------:R-:W-:-:S04]  /*0430*/  ISETP.GE.AND P3, PT, R16, UR7, PT ;  /* 0x0000000710007c0c */ /* 0x000fc8000bf66270 */
[----:B------:R-:W-:Y:S02]  /*0440*/  ISETP.LT.AND P6, PT, R27, UR13, !P3 ;  /* 0x0000000d1b007c0c */ /* 0x000fe4000dfc1270 */
[----:B------:R-:W-:Y:S01]  /*0450*/  IADD3 R27, PT, PT, R21, 0x20, RZ ;  /* 0x00000020151b7810 */ /* 0x000fe20007ffe0ff */
[--C-:B--2---:R-:W-:Y:S01]  /*0460*/  @P2 IMAD R23, R24, UR10, R17.reuse ;  /* 0x0000000a18172c24 */ /* 0x104fe2000f8e0211 */
[----:B---3--:R2:W-:Y:S04]  /*0470*/  @!P0 STS [R20], R25 ;  /* 0x0000001914008388 */ /* 0x0085e80000000800 */
[----:B------:R3:W-:Y:S01]  /*0480*/  @P0 STS [R20], RZ ;  /* 0x000000ff14000388 */ /* 0x0007e20000000800 */
[----:B------:R-:W-:Y:S02]  /*0490*/  ISETP.LT.AND P0, PT, R27, UR13, !P3 ;  /* 0x0000000d1b007c0c */ /* 0x000fe4000df01270 */
[----:B------:R-:W-:Y:S01]  /*04a0*/  IADD3 R27, PT, PT, R21, 0x30, RZ ;  /* 0x00000030151b7810 */ /* 0x000fe20007ffe0ff */
[----:B------:R-:W-:-:S03]  /*04b0*/  @P5 IMAD R21, R26, UR10, R17 ;  /* 0x0000000a1a155c24 */ /* 0x000fc6000f8e0211 */
[----:B------:R-:W-:Y:S01]  /*04c0*/  ISETP.LT.AND P3, PT, R27, UR13, !P3 ;  /* 0x0000000d1b007c0c */ /* 0x000fe2000df61270 */
[----:B-1----:R-:W-:Y:S02]  /*04d0*/  @P5 IMAD.WIDE R12, R21, 0x4, R12 ;  /* 0x00000004150c5825 */ /* 0x002fe400078e020c */
[----:B------:R-:W5:Y:S02]  /*04e0*/  @P6 LDG.E.CONSTANT R21, desc[UR8][R6.64+0x40] ;  /* 0x0000400806156981 */ /* 0x000f64000c1e9900 */
[----:B----4-:R-:W-:Y:S02]  /*04f0*/  @P2 IMAD.WIDE R10, R23, 0x4, R10 ;  /* 0x00000004170a2825 */ /* 0x010fe400078e020a */
[----:B------:R-:W4:Y:S02]  /*0500*/  @P5 LDG.E.CONSTANT R13, desc[UR8][R12.64] ;  /* 0x000000080c0d5981 */ /* 0x000f24000c1e9900 */
[----:B--2---:R-:W-:Y:S02]  /*0510*/  @P1 IMAD R25, R22, UR10, R17 ;  /* 0x0000000a16191c24 */ /* 0x004fe4000f8e0211 */
[----:B------:R-:W2:Y:S02]  /*0520*/  @P0 LDG.E.CONSTANT R23, desc[UR8][R6.64+0x80] ;  /* 0x0000800806170981 */ /* 0x000ea4000c1e9900 */
[----:B0-----:R-:W-:-:S02]  /*0530*/  @P1 IMAD.WIDE R8, R25, 0x4, R8 ;  /* 0x0000000419081825 */ /* 0x001fc400078e0208 */
[----:B------:R-:W3:Y:S04]  /*0540*/  @P2 LDG.E.CONSTANT R11, desc[UR8][R10.64] ;  /* 0x000000080a0b2981 */ /* 0x000ee8000c1e9900 */
[----:B------:R-:W3:Y:S04]  /*0550*/  @P3 LDG.E.CONSTANT R25, desc[UR8][R6.64+0xc0] ;  /* 0x0000c00806193981 */ /* 0x000ee8000c1e9900 */
[----:B------:R-:W3:Y:S04]  /*0560*/  @P1 LDG.E.CONSTANT R9, desc[UR8][R8.64] ;  /* 0x0000000808091981 */ /* 0x000ee8000c1e9900 */
[----:B------:R0:W-:Y:S01]  /*0570*/  @!P6 STS [R14+0x40], RZ ;  /* 0x000040ff0e00e388 */ /* 0x0001e20000000800 */
[----:B------:R-:W-:-:S04]  /*0580*/  UIADD3 UR5, UPT, UPT, UR5, 0x4, URZ ;  /* 0x0000000405057890 */ /* 0x000fc8000fffe0ff */
[----:B------:R-:W-:Y:S01]  /*0590*/  UISETP.NE.AND UP0, UPT, UR5, 0x10, UPT ;  /* 0x000000100500788c */ /* 0x000fe2000bf05270 */
[----:B-----5:R0:W-:Y:S04]  /*05a0*/  @P6 STS [R14+0x40], R21 ;  /* 0x000040150e006388 */ /* 0x0201e80000000800 */
[----:B------:R0:W-:Y:S04]  /*05b0*/  @!P5 STS [R20+0x400], RZ ;  /* 0x000400ff1400d388 */ /* 0x0001e80000000800 */
[----:B----4-:R0:W-:Y:S04]  /*05c0*/  @P5 STS [R20+0x400], R13 ;  /* 0x0004000d14005388 */ /* 0x0101e80000000800 */
[----:B------:R0:W-:Y:S04]  /*05d0*/  @!P0 STS [R14+0x80], RZ ;  /* 0x000080ff0e008388 */ /* 0x0001e80000000800 */
[----:B--2---:R0:W-:Y:S04]  /*05e0*/  @P0 STS [R14+0x80], R23 ;  /* 0x000080170e000388 */ /* 0x0041e80000000800 */
[----:B------:R0:W-:Y:S04]  /*05f0*/  @!P2 STS [R20+0x800], RZ ;  /* 0x000800ff1400a388 */ /* 0x0001e80000000800 */
[----:B---3--:R0:W-:Y:S04]  /*0600*/  @P2 STS [R20+0x800], R11 ;  /* 0x0008000b14002388 */ /* 0x0081e80000000800 */
[----:B------:R0:W-:Y:S04]  /*0610*/  @!P3 STS [R14+0xc0], RZ ;  /* 0x0000c0ff0e00b388 */ /* 0x0001e80000000800 */
[----:B------:R0:W-:Y:S04]  /*0620*/  @P3 STS [R14+0xc0], R25 ;  /* 0x0000c0190e003388 */ /* 0x0001e80000000800 */
[----:B------:R0:W-:Y:S04]  /*0630*/  @!P1 STS [R20+0xc00], RZ ;  /* 0x000c00ff14009388 */ /* 0x0001e80000000800 */
[----:B------:R0:W-:Y:S01]  /*0640*/  @P1 STS [R20+0xc00], R9 ;  /* 0x000c000914001388 */ /* 0x0001e20000000800 */
[----:B------:R-:W-:Y:S05]  /*0650*/  BRA.U UP0, `(.L_x_1) ;  /* 0xfffffff900f07547 */ /* 0x000fea000b83ffff */
[----:B------:R-:W-:Y:S01]  /*0660*/  BAR.SYNC.DEFER_BLOCKING 0x0 ;  /* 0x0000000000007b1d */ /* 0x000fe20000010000 */
[----:B0-----:R-:W-:-:S07]  /*0670*/  IMAD.MOV.U32 R20, RZ, RZ, RZ ;  /* 0x000000ffff147224 */ /* 0x001fce00078e00ff */
.L_x_2:
[C---:B------:R-:W-:Y:S02]  /*0680*/  LEA R21, R20.reuse, R19, 0x6 ;  /* 0x0000001314157211 */ /* 0x040fe400078e30ff */
[C---:B------:R-:W-:Y:S02]  /*0690*/  LEA R23, R20.reuse, R18, 0x2 ;  /* 0x0000001214177211 */ /* 0x040fe400078e10ff */
[----:B------:R-:W-:Y:S01]  /*06a0*/  IADD3 R20, PT, PT, R20, 0x10, RZ ;  /* 0x0000001014147810 */ /* 0x000fe20007ffe0ff */
[----:B------:R-:W-:Y:S03]  /*06b0*/  LDS R22, [R21] ;  /* 0x0000000015167984 */ /* 0x000fe60000000800 */
[----:B------:R-:W-:Y:S01]  /*06c0*/  ISETP.GE.U32.AND P0, PT, R20, 0x100, PT ;  /* 0x000001001400780c */ /* 0x000fe20003f06070 */
[----:B------:R-:W0:Y:S04]  /*06d0*/  LDS.128 R8, [R23] ;  /* 0x0000000017087984 */ /* 0x000e280000000c00 */
[----:B------:R-:W1:Y:S04]  /*06e0*/  LDS R25, [R21+0x40] ;  /* 0x0000400015197984 */ /* 0x000e680000000800 */
[----:B------:R-:W2:Y:S04]  /*06f0*/  LDS R24, [R21+0x80] ;  /* 0x0000800015187984 */ /* 0x000ea80000000800 */
[----:B------:R-:W3:Y:S04]  /*0700*/  LDS R14, [R21+0xc0] ;  /* 0x0000c000150e7984 */ /* 0x000ee80000000800 */
[----:B------:R-:W-:Y:S04]  /*0710*/  LDS R27, [R21+0x100] ;  /* 0x00010000151b7984 */ /* 0x000fe80000000800 */
[----:B------:R-:W4:Y:S04]  /*0720*/  LDS.128 R4, [R23+0x10] ;  /* 0x0000100017047984 */ /* 0x000f280000000c00 */
[----:B------:R-:W5:Y:S04]  /*0730*/  LDS R12, [R21+0x140] ;  /* 0x00014000150c7984 */ /* 0x000f680000000800 */
[----:B------:R-:W5:Y:S01]  /*0740*/  LDS R13, [R21+0x180] ;  /* 0x00018000150d7984 */ /* 0x000f620000000800 */
[----:B0-----:R-:W-:-:S03]  /*0750*/  FFMA R8, R8, R22, R15 ;  /* 0x0000001608087223 */ /* 0x001fc6000000000f */
[----:B------:R-:W0:Y:S01]  /*0760*/  LDS R22, [R21+0x1c0] ;  /* 0x0001c00015167984 */ /* 0x000e220000000800 */
[----:B-1----:R-:W-:-:S03]  /*0770*/  FFMA R9, R25, R9, R8 ;  /* 0x0000000919097223 */ /* 0x002fc60000000008 */
[----:B------:R-:W-:Y:S01]  /*0780*/  LDS R25, [R21+0x200] ;  /* 0x0002000015197984 */ /* 0x000fe20000000800 */
[----:B--2---:R-:W-:-:S03]  /*0790*/  FFMA R9, R24, R10, R9 ;  /* 0x0000000a18097223 */ /* 0x004fc60000000009 */
[----:B------:R-:W-:Y:S01]  /*07a0*/  LDS R24, [R21+0x240] ;  /* 0x0002400015187984 */ /* 0x000fe20000000800 */
[----:B---3--:R-:W-:-:S03]  /*07b0*/  FFMA R15, R14, R11, R9 ;  /* 0x0000000b0e0f7223 */ /* 0x008fc60000000009 */
[----:B------:R-:W1:Y:S01]  /*07c0*/  LDS.128 R8, [R23+0x20] ;  /* 0x0000200017087984 */ /* 0x000e620000000c00 */
[----:B----4-:R-:W-:-:S03]  /*07d0*/  FFMA R15, R4, R27, R15 ;  /* 0x0000001b040f7223 */ /* 0x010fc6000000000f */
[----:B------:R-:W2:Y:S01]  /*07e0*/  LDS R27, [R21+0x280] ;  /* 0x00028000151b7984 */ /* 0x000ea20000000800 */
[----:B-----5:R-:W-:-:S03]  /*07f0*/  FFMA R12, R12, R5, R15 ;  /* 0x000000050c0c7223 */ /* 0x020fc6000000000f */
[----:B------:R-:W3:Y:S01]  /*0800*/  LDS R4, [R21+0x2c0] ;  /* 0x0002c00015047984 */ /* 0x000ee20000000800 */
[----:B------:R-:W-:-:S03]  /*0810*/  FFMA R29, R13, R6, R12 ;  /* 0x000000060d1d7223 */ /* 0x000fc6000000000c */
[----:B------:R-:W-:Y:S04]  /*0820*/  LDS R5, [R21+0x300] ;  /* 0x0003000015057984 */ /* 0x000fe80000000800 */
[----:B------:R-:W4:Y:S04]  /*0830*/  LDS.128 R12, [R23+0x30] ;  /* 0x00003000170c7984 */ /* 0x000f280000000c00 */
[----:B------:R-:W5:Y:S01]  /*0840*/  LDS R6, [R21+0x340] ;  /* 0x0003400015067984 */ /* 0x000f620000000800 */
[----:B0-----:R-:W-:-:S03]  /*0850*/  FFMA R29, R22, R7, R29 ;  /* 0x00000007161d7223 */ /* 0x001fc6000000001d */
[----:B------:R-:W0:Y:S04]  /*0860*/  LDS R7, [R21+0x380] ;  /* 0x0003800015077984 */ /* 0x000e280000000800 */
[----:B------:R-:W0:Y:S01]  /*0870*/  LDS R22, [R21+0x3c0] ;  /* 0x0003c00015167984 */ /* 0x000e220000000800 */
[----:B-1----:R-:W-:-:S04]  /*0880*/  FFMA R25, R8, R25, R29 ;  /* 0x0000001908197223 */ /* 0x002fc8000000001d */
[----:B------:R-:W-:-:S04]  /*0890*/  FFMA R24, R24, R9, R25 ;  /* 0x0000000918187223 */ /* 0x000fc80000000019 */
[----:B--2---:R-:W-:-:S04]  /*08a0*/  FFMA R27, R27, R10, R24 ;  /* 0x0000000a1b1b7223 */ /* 0x004fc80000000018 */
[----:B---3--:R-:W-:-:S04]  /*08b0*/  FFMA R11, R4, R11, R27 ;  /* 0x0000000b040b7223 */ /* 0x008fc8000000001b */
[----:B----4-:R-:W-:-:S04]  /*08c0*/  FFMA R5, R12, R5, R11 ;  /* 0x000000050c057223 */ /* 0x010fc8000000000b */
[----:B-----5:R-:W-:-:S04]  /*08d0*/  FFMA R6, R6, R13, R5 ;  /* 0x0000000d06067223 */ /* 0x020fc80000000005 */
[----:B0-----:R-:W-:-:S04]  /*08e0*/  FFMA R7, R7, R14, R6 ;  /* 0x0000000e07077223 */ /* 0x001fc80000000006 */
[----:B------:R-:W-:Y:S01]  /*08f0*/  FFMA R15, R22, R15, R7 ;  /* 0x0000000f160f7223 */ /* 0x000fe20000000007 */
[----:B------:R-:W-:Y:S06]  /*0900*/  @!P0 BRA `(.L_x_2) ;  /* 0xfffffffc005c8947 */ /* 0x000fec000383ffff */
[----:B------:R-:W-:Y:S06]  /*0910*/  BAR.SYNC.DEFER_BLOCKING 0x0 ;  /* 0x0000000000007b1d */ /* 0x000fec0000010000 */
[----:B------:R-:W-:Y:S05]  /*0920*/  @P4 BRA `(.L_x_3) ;  /* 0xfffffff8001c4947 */ /* 0x000fea000383ffff */
.L_x_0:
[----:B------:R-:W0:Y:S02]  /*0930*/  LDCU.64 UR4, c[0x0][0x398] ;  /* 0x00007300ff0477ac */ /* 0x000e240008000a00 */
[----:B0-----:R-:W-:-:S04]  /*0940*/  ISETP.GE.AND P0, PT, R17, UR5, PT ;  /* 0x0000000511007c0c */ /* 0x001fc8000bf06270 */
[----:B------:R-:W-:-:S13]  /*0950*/  ISETP.GE.OR P0, PT, R16, UR4, P0 ;  /* 0x0000000410007c0c */ /* 0x000fda0008706670 */
[----:B------:R-:W-:Y:S05]  /*0960*/  @P0 EXIT ;  /* 0x000000000000094d */ /* 0x000fea0003800000 */
[----:B------:R-:W0:Y:S01]  /*0970*/  LDC.64 R2, c[0x0][0x390] ;  /* 0x0000e400ff027b82 */ /* 0x000e220000000a00 */
[----:B------:R-:W-:-:S04]  /*0980*/  IMAD R17, R16, UR5, R17 ;  /* 0x0000000510117c24 */ /* 0x000fc8000f8e0211 */
[----:B0-----:R-:W-:-:S05]  /*0990*/  IMAD.WIDE R2, R17, 0x4, R2 ;  /* 0x0000000411027825 */ /* 0x001fca00078e0202 */
[----:B------:R-:W-:Y:S01]  /*09a0*/  STG.E desc[UR8][R2.64], R15 ;  /* 0x0000000f02007986 */ /* 0x000fe2000c101908 */
[----:B------:R-:W-:Y:S05]  /*09b0*/  EXIT ;  /* 0x000000000000794d */ /* 0x000fea0003800000 */
.L_x_4:
[----:B------:R-:W-:-:S00]  /*09c0*/  BRA `(.L_x_4) ;  /* 0xfffffffc00fc7947 */ /* 0x000fc0000383ffff */
[----:B------:R-:W-:-:S00]  /*09d0*/  NOP ;  /* 0x0000000000007918 */ /* 0x000fc00000000000 */
        /* <DEDUP_REMOVED lines=10> */
.L_x_16:


//--------------------- .text._Z8ab_gpu_3PKfS0_Pfiii --------------------------
	.section	.text._Z8ab_gpu_3PKfS0_Pfiii,"ax",@progbits
	.align	128
        .global         _Z8ab_gpu_3PKfS0_Pfiii
        .type           _Z8ab_gpu_3PKfS0_Pfiii,@function
        .size           _Z8ab_gpu_3PKfS0_Pfiii,(.L_x_17 - _Z8ab_gpu_3PKfS0_Pfiii)
        .other          _Z8ab_gpu_3PKfS0_Pfiii,@"STO_CUDA_ENTRY STV_DEFAULT"
_Z8ab_gpu_3PKfS0_Pfiii:
.text._Z8ab_gpu_3PKfS0_Pfiii:
[----:B------:R-:W-:Y:S01]  /*0000*/  LDC R1, c[0x0][0x37c] ;  /* 0x0000df00ff017b82 */ /* 0x000fe20000000800 */
[----:B------:R-:W0:Y:S01]  /*0010*/  LDCU UR7, c[0x0][0x3a0] ;  /* 0x00007400ff0777ac */ /* 0x000e220008000800 */
[----:B------:R-:W1:Y:S06]  /*0020*/  S2R R4, SR_TID.Y ;  /* 0x0000000000047919 */ /* 0x000e6c0000002200 */
[----:B------:R-:W1:Y:S01]  /*0030*/  S2UR UR4, SR_CTAID.Y ;  /* 0x00000000000479c3 */ /* 0x000e620000002600 */
[----:B------:R-:W-:Y:S01]  /*0040*/  HFMA2 R21, -RZ, RZ, 0, 0 ;  /* 0x00000000ff157431 */ /* 0x000fe200000001ff */
[----:B------:R-:W2:Y:S01]  /*0050*/  LDCU.64 UR8, c[0x0][0x358] ;  /* 0x00006b00ff0877ac */ /* 0x000ea20008000a00 */
[----:B------:R-:W3:Y:S05]  /*0060*/  S2R R13, SR_TID.X ;  /* 0x00000000000d7919 */ /* 0x000eea0000002100 */
[----:B------:R-:W1:Y:S01]  /*0070*/  LDC R3, c[0x0][0x364] ;  /* 0x0000d900ff037b82 */ /* 0x000e620000000800 */
[----:B0-----:R-:W-:-:S07]  /*0080*/  I2FP.F32.S32 R0, UR7 ;  /* 0x0000000700007c45 */ /* 0x001fce0008201400 */
[----:B------:R-:W3:Y:S01]  /*0090*/  S2UR UR5, SR_CTAID.X ;  /* 0x00000000000579c3 */ /* 0x000ee20000002500 */
[----:B------:R-:W-:-:S04]  /*00a0*/  FMUL R0, R0, 0.0625 ;  /* 0x3d80000000007820 */ /* 0x000fc80000400000 */
[----:B------:R-:W0:Y:S03]  /*00b0*/  F2I.CEIL.NTZ R15, R0 ;  /* 0x00000000000f7305 */ /* 0x000e26000020b100 */
[----:B------:R-:W3:Y:S01]  /*00c0*/  LDC R6, c[0x0][0x360] ;  /* 0x0000d800ff067b82 */ /* 0x000ee20000000800 */
[----:B-1----:R-:W-:Y:S01]  /*00d0*/  IMAD R2, R3, UR4, R4 ;  /* 0x0000000403027c24 */ /* 0x002fe2000f8e0204 */
[----:B0-----:R-:W-:Y:S01]  /*00e0*/  ISETP.GE.AND P0, PT, R15, 0x1, PT ;  /* 0x000000010f00780c */ /* 0x001fe20003f06270 */
[----:B---3--:R-:W-:-:S12]  /*00f0*/  IMAD R3, R6, UR5, R13 ;  /* 0x0000000506037c24 */ /* 0x008fd8000f8e020d */
[----:B--2---:R-:W-:Y:S05]  /*0100*/  @!P0 BRA `(.L_x_5) ;  /* 0x0000000400348947 */ /* 0x004fea0003800000 */
[----:B------:R-:W0:Y:S01]  /*0110*/  S2UR UR6, SR_CgaCtaId ;  /* 0x00000000000679c3 */ /* 0x000e220000008800 */
[----:B------:R-:W1:Y:S01]  /*0120*/  LDCU UR10, c[0x0][0x39c] ;  /* 0x00007380ff0a77ac */ /* 0x000e620008000800 */
[----:B------:R-:W-:Y:S01]  /*0130*/  MOV R0, R4 ;  /* 0x0000000400007202 */ /* 0x000fe20000000f00 */
[----:B------:R-:W-:Y:S01]  /*0140*/  IMAD R14, R2, UR7, R13 ;  /* 0x00000007020e7c24 */ /* 0x000fe2000f8e020d */
[----:B------:R-:W-:Y:S01]  /*0150*/  IADD3 R15, PT, PT, -R15, RZ, RZ ;  /* 0x000000ff0f0f7210 */ /* 0x000fe20007ffe1ff */
[----:B------:R-:W-:Y:S01]  /*0160*/  UMOV UR4, 0x400 ;  /* 0x0000040000047882 */ /* 0x000fe20000000000 */
[----:B------:R-:W-:Y:S01]  /*0170*/  MOV R21, RZ ;  /* 0x000000ff00157202 */ /* 0x000fe20000000f00 */
[----:B------:R-:W-:Y:S01]  /*0180*/  UIADD3 UR5, UPT, UPT, UR4, 0x400, URZ ;  /* 0x0000040004057890 */ /* 0x000fe2000fffe0ff */
[----:B------:R-:W2:Y:S01]  /*0190*/  LDC R12, c[0x0][0x39c] ;  /* 0x0000e700ff0c7b82 */ /* 0x000ea20000000800 */
[----:B------:R-:W3:Y:S01]  /*01a0*/  LDCU UR12, c[0x0][0x3a0] ;  /* 0x00007400ff0c77ac */ /* 0x000ee20008000800 */
[----:B------:R-:W4:Y:S01]  /*01b0*/  LDCU UR11, c[0x0][0x398] ;  /* 0x00007300ff0b77ac */ /* 0x000f220008000800 */
[----:B-1----:R-:W-:Y:S01]  /*01c0*/  IMAD R19, R0, UR10, R3 ;  /* 0x0000000a00137c24 */ /* 0x002fe2000f8e0203 */
[----:B0-----:R-:W-:-:S02]  /*01d0*/  ULEA UR4, UR6, UR4, 0x18 ;  /* 0x0000000406047291 */ /* 0x001fc4000f8ec0ff */
[----:B------:R-:W-:-:S04]  /*01e0*/  ULEA UR5, UR6, UR5, 0x18 ;  /* 0x0000000506057291 */ /* 0x000fc8000f8ec0ff */
[C---:B------:R-:W-:Y:S02]  /*01f0*/  LEA R16, R0.reuse, UR4, 0x6 ;  /* 0x0000000400107c11 */ /* 0x040fe4000f8e30ff */
[C---:B------:R-:W-:Y:S02]  /*0200*/  LEA R17, R13.reuse, UR5, 0x2 ;  /* 0x000000050d117c11 */ /* 0x040fe4000f8e10ff */
[----:B------:R-:W-:Y:S02]  /*0210*/  LEA R20, R13, R16, 0x2 ;  /* 0x000000100d147211 */ /* 0x000fe400078e10ff */
[----:B---34-:R-:W-:-:S07]  /*0220*/  LEA R18, R0, R17, 0x6 ;  /* 0x0000001100127211 */ /* 0x018fce00078e30ff */
.L_x_6:
[----:B------:R-:W-:Y:S01]  /*0230*/  ISETP.GE.AND P1, PT, R13, UR12, PT ;  /* 0x0000000c0d007c0c */ /* 0x000fe2000bf26270 */
[----:B------:R-:W-:Y:S01]  /*0240*/  HFMA2 R26, -RZ, RZ, 0, 0 ;  /* 0x00000000ff1a7431 */ /* 0x000fe200000001ff */
[----:B------:R-:W-:Y:S02]  /*0250*/  ISETP.GE.AND P0, PT, R0, UR12, PT ;  /* 0x0000000c00007c0c */ /* 0x000fe4000bf06270 */
[----:B------:R-:W-:Y:S02]  /*0260*/  ISETP.GE.OR P1, PT, R2, UR11, P1 ;  /* 0x0000000b02007c0c */ /* 0x000fe40008f26670 */
[----:B--2---:R-:W-:Y:S02]  /*0270*/  ISETP.GE.OR P0, PT, R3, R12, P0 ;  /* 0x0000000c0300720c */ /* 0x004fe40000706670 */
[----:B------:R-:W-:-:S09]  /*0280*/  MOV R29, RZ ;  /* 0x000000ff001d7202 */ /* 0x000fd20000000f00 */
[----:B------:R-:W0:Y:S08]  /*0290*/  @!P1 LDC.64 R6, c[0x0][0x380] ;  /* 0x0000e000ff069b82 */ /* 0x000e300000000a00 */
[----:B------:R-:W1:Y:S01]  /*02a0*/  @!P0 LDC.64 R4, c[0x0][0x388] ;  /* 0x0000e200ff048b82 */ /* 0x000e620000000a00 */
[----:B0-----:R-:W-:-:S05]  /*02b0*/  @!P1 IMAD.WIDE R6, R14, 0x4, R6 ;  /* 0x000000040e069825 */ /* 0x001fca00078e0206 */
[----:B------:R-:W2:Y:S01]  /*02c0*/  @!P1 LDG.E.CONSTANT R29, desc[UR8][R6.64] ;  /* 0x00000008061d9981 */ /* 0x000ea2000c1e9900 */
[----:B-1----:R-:W-:-:S05]  /*02d0*/  @!P0 IMAD.WIDE R22, R19, 0x4, R4 ;  /* 0x0000000413168825 */ /* 0x002fca00078e0204 */
[----:B------:R-:W3:Y:S01]  /*02e0*/  @!P0 LDG.E.CONSTANT R26, desc[UR8][R22.64] ;  /* 0x00000008161a8981 */ /* 0x000ee2000c1e9900 */
[----:B------:R-:W-:-:S04]  /*02f0*/  IADD3 R15, PT, PT, R15, 0x1, RZ ;  /* 0x000000010f0f7810 */ /* 0x000fc80007ffe0ff */
[----:B------:R-:W-:Y:S02]  /*0300*/  ISETP.NE.AND P0, PT, R15, RZ, PT ;  /* 0x000000ff0f00720c */ /* 0x000fe40003f05270 */
[----:B------:R-:W-:Y:S02]  /*0310*/  IADD3 R0, PT, PT, R0, 0x10, RZ ;  /* 0x0000001000007810 */ /* 0x000fe40007ffe0ff */
[----:B------:R-:W-:Y:S02]  /*0320*/  IADD3 R13, PT, PT, R13, 0x10, RZ ;  /* 0x000000100d0d7810 */ /* 0x000fe40007ffe0ff */
[----:B------:R-:W-:Y:S02]  /*0330*/  IADD3 R14, PT, PT, R14, 0x10, RZ ;  /* 0x000000100e0e7810 */ /* 0x000fe40007ffe0ff */
[----:B------:R-:W-:Y:S01]  /*0340*/  LEA R19, R12, R19, 0x4 ;  /* 0x000000130c137211 */ /* 0x000fe200078e20ff */
[----:B--2---:R-:W-:Y:S04]  /*0350*/  STS [R20], R29 ;  /* 0x0000001d14007388 */ /* 0x004fe80000000800 */
[----:B---3--:R-:W-:Y:S01]  /*0360*/  STS [R18], R26 ;  /* 0x0000001a12007388 */ /* 0x008fe20000000800 */
[----:B------:R-:W-:Y:S06]  /*0370*/  BAR.SYNC.DEFER_BLOCKING 0x0 ;  /* 0x0000000000007b1d */ /* 0x000fec0000010000 */
[----:B------:R-:W-:Y:S04]  /*0380*/  LDS R28, [R17] ;  /* 0x00000000111c7984 */ /* 0x000fe80000000800 */
[----:B------:R-:W0:Y:S04]  /*0390*/  LDS.128 R8, [R16] ;  /* 0x0000000010087984 */ /* 0x000e280000000c00 */
[----:B------:R-:W1:Y:S04]  /*03a0*/  LDS R23, [R17+0x40] ;  /* 0x0000400011177984 */ /* 0x000e680000000800 */
[----:B------:R-:W2:Y:S04]  /*03b0*/  LDS R27, [R17+0x80] ;  /* 0x00008000111b7984 */ /* 0x000ea80000000800 */
[----:B------:R-:W3:Y:S04]  /*03c0*/  LDS R24, [R17+0xc0] ;  /* 0x0000c00011187984 */ /* 0x000ee80000000800 */
[----:B------:R-:W-:Y:S04]  /*03d0*/  LDS R25, [R17+0x100] ;  /* 0x0001000011197984 */ /* 0x000fe80000000800 */
[----:B------:R-:W4:Y:S04]  /*03e0*/  LDS.128 R4, [R16+0x10] ;  /* 0x0000100010047984 */ /* 0x000f280000000c00 */
[----:B------:R-:W5:Y:S04]  /*03f0*/  LDS R22, [R17+0x140] ;  /* 0x0001400011167984 */ /* 0x000f680000000800 */
[----:B------:R-:W-:Y:S01]  /*0400*/  LDS R26, [R17+0x1c0] ;  /* 0x0001c000111a7984 */ /* 0x000fe20000000800 */
[----:B0-----:R-:W-:-:S03]  /*0410*/  FFMA R8, R8, R28, R21 ;  /* 0x0000001c08087223 */ /* 0x001fc60000000015 */
[----:B------:R-:W-:Y:S01]  /*0420*/  LDS R21, [R17+0x200] ;  /* 0x0002000011157984 */ /* 0x000fe20000000800 */
[----:B-1----:R-:W-:-:S03]  /*0430*/  FFMA R8, R23, R9, R8 ;  /* 0x0000000917087223 */ /* 0x002fc60000000008 */
[----:B------:R-:W0:Y:S01]  /*0440*/  LDS R23, [R17+0x180] ;  /* 0x0001800011177984 */ /* 0x000e220000000800 */
[----:B--2---:R-:W-:-:S03]  /*0450*/  FFMA R27, R27, R10, R8 ;  /* 0x0000000a1b1b7223 */ /* 0x004fc60000000008 */
[----:B------:R-:W-:Y:S01]  /*0460*/  LDS R28, [R17+0x380] ;  /* 0x00038000111c7984 */ /* 0x000fe20000000800 */
[----:B---3--:R-:W-:-:S03]  /*0470*/  FFMA R27, R24, R11, R27 ;  /* 0x0000000b181b7223 */ /* 0x008fc6000000001b */
[----:B------:R-:W1:Y:S04]  /*0480*/  LDS.128 R8, [R16+0x20] ;  /* 0x0000200010087984 */ /* 0x000e680000000c00 */
[----:B------:R-:W2:Y:S01]  /*0490*/  LDS R24, [R17+0x240] ;  /* 0x0002400011187984 */ /* 0x000ea20000000800 */
[----:B----4-:R-:W-:-:S04]  /*04a0*/  FFMA R25, R4, R25, R27 ;  /* 0x0000001904197223 */ /* 0x010fc8000000001b */
[----:B-----5:R-:W-:Y:S02]  /*04b0*/  FFMA R22, R22, R5, R25 ;  /* 0x0000000516167223 */ /* 0x020fe40000000019 */
[----:B------:R-:W3:Y:S02]  /*04c0*/  LDS R25, [R17+0x280] ;  /* 0x0002800011197984 */ /* 0x000ee40000000800 */
[----:B0-----:R-:W-:Y:S02]  /*04d0*/  FFMA R23, R23, R6, R22 ;  /* 0x0000000617177223 */ /* 0x001fe40000000016 */
[----:B------:R-:W0:Y:S02]  /*04e0*/  LDS R22, [R17+0x2c0] ;  /* 0x0002c00011167984 */ /* 0x000e240000000800 */
[----:B------:R-:W-:Y:S02]  /*04f0*/  FFMA R27, R26, R7, R23 ;  /* 0x000000071a1b7223 */ /* 0x000fe40000000017 */
[----:B------:R-:W-:Y:S04]  /*0500*/  LDS R23, [R17+0x300] ;  /* 0x0003000011177984 */ /* 0x000fe80000000800 */
[----:B------:R-:W4:Y:S01]  /*0510*/  LDS.128 R4, [R16+0x30] ;  /* 0x0000300010047984 */ /* 0x000f220000000c00 */
[----:B-1----:R-:W-:-:S03]  /*0520*/  FFMA R21, R8, R21, R27 ;  /* 0x0000001508157223 */ /* 0x002fc6000000001b */
[----:B------:R-:W1:Y:S01]  /*0530*/  LDS R8, [R17+0x340] ;  /* 0x0003400011087984 */ /* 0x000e620000000800 */
[----:B--2---:R-:W-:-:S03]  /*0540*/  FFMA R26, R24, R9, R21 ;  /* 0x00000009181a7223 */ /* 0x004fc60000000015 */
[----:B------:R-:W2:Y:S01]  /*0550*/  LDS R24, [R17+0x3c0] ;  /* 0x0003c00011187984 */ /* 0x000ea20000000800 */
[----:B---3--:R-:W-:-:S04]  /*0560*/  FFMA R25, R25, R10, R26 ;  /* 0x0000000a19197223 */ /* 0x008fc8000000001a */
[----:B0-----:R-:W-:-:S04]  /*0570*/  FFMA R11, R22, R11, R25 ;  /* 0x0000000b160b7223 */ /* 0x001fc80000000019 */
[----:B----4-:R-:W-:-:S04]  /*0580*/  FFMA R11, R4, R23, R11 ;  /* 0x00000017040b7223 */ /* 0x010fc8000000000b */
[----:B-1----:R-:W-:-:S04]  /*0590*/  FFMA R5, R8, R5, R11 ;  /* 0x0000000508057223 */ /* 0x002fc8000000000b */
[----:B------:R-:W-:-:S04]  /*05a0*/  FFMA R5, R28, R6, R5 ;  /* 0x000000061c057223 */ /* 0x000fc80000000005 */
[----:B--2---:R-:W-:Y:S01]  /*05b0*/  FFMA R21, R24, R7, R5 ;  /* 0x0000000718157223 */ /* 0x004fe20000000005 */
[----:B------:R-:W-:Y:S06]  /*05c0*/  BAR.SYNC.DEFER_BLOCKING 0x0 ;  /* 0x0000000000007b1d */ /* 0x000fec0000010000 */
[----:B------:R-:W-:Y:S05]  /*05d0*/  @P0 BRA `(.L_x_6) ;  /* 0xfffffffc00140947 */ /* 0x000fea000383ffff */
.L_x_5:
        /* <DEDUP_REMOVED lines=9> */
.L_x_7:
        /* <DEDUP_REMOVED lines=9> */
.L_x_17:


//--------------------- .text._Z8ab_gpu_2PKfS0_Pfiii --------------------------
	.section	.text._Z8ab_gpu_2PKfS0_Pfiii,"ax",@progbits
	.align	128
        .global         _Z8ab_gpu_2PKfS0_Pfiii
        .type           _Z8ab_gpu_2PKfS0_Pfiii,@function
        .size           _Z8ab_gpu_2PKfS0_Pfiii,(.L_x_18 - _Z8ab_gpu_2PKfS0_Pfiii)
        .other          _Z8ab_gpu_2PKfS0_Pfiii,@"STO_CUDA_ENTRY STV_DEFAULT"
_Z8ab_gpu_2PKfS0_Pfiii:
.text._Z8ab_gpu_2PKfS0_Pfiii:
[----:B------:R-:W-:Y:S01]  /*0000*/  LDC R1, c[0x0][0x37c] ;  /* 0x0000df00ff017b82 */ /* 0x000fe20000000800 */
[----:B------:R-:W0:Y:S07]  /*0010*/  S2R R6, SR_TID.X ;  /* 0x0000000000067919 */ /* 0x000e2e0000002100 */
[----:B------:R-:W1:Y:S01]  /*0020*/  LDC R5, c[0x0][0x364] ;  /* 0x0000d900ff057b82 */ /* 0x000e620000000800 */
[----:B------:R-:W2:Y:S01]  /*0030*/  LDCU.64 UR6, c[0x0][0x398] ;  /* 0x00007300ff0677ac */ /* 0x000ea20008000a00 */
[----:B------:R-:W1:Y:S06]  /*0040*/  S2R R0, SR_TID.Y ;  /* 0x0000000000007919 */ /* 0x000e6c0000002200 */
[----:B------:R-:W0:Y:S08]  /*0050*/  S2UR UR5, SR_CTAID.X ;  /* 0x00000000000579c3 */ /* 0x000e300000002500 */
[----:B------:R-:W0:Y:S08]  /*0060*/  LDC R3, c[0x0][0x360] ;  /* 0x0000d800ff037b82 */ /* 0x000e300000000800 */
[----:B------:R-:W1:Y:S01]  /*0070*/  S2UR UR4, SR_CTAID.Y ;  /* 0x00000000000479c3 */ /* 0x000e620000002600 */
[----:B0-----:R-:W-:Y:S01]  /*0080*/  IMAD R2, R3, UR5, R6 ;  /* 0x0000000503027c24 */ /* 0x001fe2000f8e0206 */
[----:B--2---:R-:W-:-:S04]  /*0090*/  MOV R3, UR7 ;  /* 0x0000000700037c02 */ /* 0x004fc80008000f00 */
[----:B------:R-:W-:Y:S01]  /*00a0*/  ISETP.GE.AND P0, PT, R2, R3, PT ;  /* 0x000000030200720c */ /* 0x000fe20003f06270 */
[----:B-1----:R-:W-:-:S05]  /*00b0*/  IMAD R4, R5, UR4, R0 ;  /* 0x0000000405047c24 */ /* 0x002fca000f8e0200 */
[----:B------:R-:W-:-:S13]  /*00c0*/  ISETP.GE.OR P0, PT, R4, UR6, P0 ;  /* 0x0000000604007c0c */ /* 0x000fda0008706670 */
[----:B------:R-:W-:Y:S05]  /*00d0*/  @P0 EXIT ;  /* 0x000000000000094d */ /* 0x000fea0003800000 */
[----:B------:R-:W0:Y:S01]  /*00e0*/  LDCU UR7, c[0x0][0x3a0] ;  /* 0x00007400ff0777ac */ /* 0x000e220008000800 */
[----:B------:R-:W-:Y:S01]  /*00f0*/  HFMA2 R18, -RZ, RZ, 0, 0 ;  /* 0x00000000ff127431 */ /* 0x000fe200000001ff */
[----:B------:R-:W1:Y:S01]  /*0100*/  LDCU.64 UR8, c[0x0][0x358] ;  /* 0x00006b00ff0877ac */ /* 0x000e620008000a00 */
[----:B0-----:R-:W-:-:S09]  /*0110*/  UISETP.GE.AND UP0, UPT, UR7, 0x1, UPT ;  /* 0x000000010700788c */ /* 0x001fd2000bf06270 */
[----:B-1----:R-:W-:Y:S05]  /*0120*/  BRA.U !UP0, `(.L_x_8) ;  /* 0x00000009089c7547 */ /* 0x002fea000b800000 */
[----:B------:R-:W0:Y:S01]  /*0130*/  S2UR UR6, SR_CgaCtaId ;  /* 0x00000000000679c3 */ /* 0x000e220000008800 */
[----:B------:R-:W-:Y:S01]  /*0140*/  UMOV UR4, 0x400 ;  /* 0x0000040000047882 */ /* 0x000fe20000000000 */
[----:B------:R-:W-:Y:S01]  /*0150*/  IMAD R5, R4, UR7, R6 ;  /* 0x0000000704057c24 */ /* 0x000fe2000f8e0206 */
[----:B------:R-:W-:Y:S01]  /*0160*/  UIADD3 UR5, UPT, UPT, UR4, 0x4000, URZ ;  /* 0x0000400004057890 */ /* 0x000fe2000fffe0ff */
[----:B------:R-:W-:Y:S01]  /*0170*/  MOV R18, RZ ;  /* 0x000000ff00127202 */ /* 0x000fe20000000f00 */
[----:B0-----:R-:W-:Y:S02]  /*0180*/  ULEA UR4, UR6, UR4, 0x18 ;  /* 0x0000000406047291 */ /* 0x001fe4000f8ec0ff */
[----:B------:R-:W-:-:S04]  /*0190*/  ULEA UR5, UR6, UR5, 0x18 ;  /* 0x0000000506057291 */ /* 0x000fc8000f8ec0ff */
[----:B------:R-:W-:Y:S01]  /*01a0*/  LEA R7, R0, UR4, 0xa ;  /* 0x0000000400077c11 */ /* 0x000fe2000f8e50ff */
[----:B------:R-:W-:Y:S01]  /*01b0*/  UMOV UR4, URZ ;  /* 0x000000ff00047c82 */ /* 0x000fe20008000000 */
[C---:B------:R-:W-:Y:S02]  /*01c0*/  LEA R17, R6.reuse, UR5, 0x2 ;  /* 0x0000000506117c11 */ /* 0x040fe4000f8e10ff */
[----:B------:R-:W-:Y:S02]  /*01d0*/  LEA R6, R6, R7, 0x2 ;  /* 0x0000000706067211 */ /* 0x000fe400078e10ff */
[----:B------:R-:W-:Y:S02]  /*01e0*/  LEA R16, R0, R17, 0x6 ;  /* 0x0000001100107211 */ /* 0x000fe400078e30ff */
[----:B------:R-:W-:Y:S02]  /*01f0*/  IADD3 R7, PT, PT, R7, 0x20, RZ ;  /* 0x0000002007077810 */ /* 0x000fe40007ffe0ff */
[----:B------:R-:W-:-:S07]  /*0200*/  IADD3 R17, PT, PT, R17, 0x200, RZ ;  /* 0x0000020011117810 */ /* 0x000fce0007ffe0ff */
.L_x_10:
[----:B------:R-:W0:Y:S01]  /*0210*/  LDC R3, c[0x0][0x39c] ;  /* 0x0000e700ff037b82 */ /* 0x000e220000000800 */
[----:B------:R-:W-:Y:S01]  /*0220*/  IADD3 R21, PT, PT, R0, UR4, RZ ;  /* 0x0000000400157c10 */ /* 0x000fe2000fffe0ff */
[----:B------:R-:W1:Y:S01]  /*0230*/  LDCU UR5, c[0x0][0x3a0] ;  /* 0x00007400ff0577ac */ /* 0x000e620008000800 */
[----:B------:R-:W-:-:S05]  /*0240*/  IADD3 R9, PT, PT, R5, UR4, RZ ;  /* 0x0000000405097c10 */ /* 0x000fca000fffe0ff */
[----:B------:R-:W2:Y:S08]  /*0250*/  LDC.64 R12, c[0x0][0x380] ;  /* 0x0000e000ff0c7b82 */ /* 0x000eb00000000a00 */
[----:B------:R-:W3:Y:S01]  /*0260*/  LDC.64 R10, c[0x0][0x388] ;  /* 0x0000e200ff0a7b82 */ /* 0x000ee20000000a00 */
[----:B0-----:R-:W-:Y:S02]  /*0270*/  IMAD R21, R21, R3, R2 ;  /* 0x0000000315157224 */ /* 0x001fe400078e0202 */
[----:B--2---:R-:W-:-:S03]  /*0280*/  IMAD.WIDE R12, R9, 0x4, R12 ;  /* 0x00000004090c7825 */ /* 0x004fc600078e020c */
[CC--:B------:R-:W-:Y:S02]  /*0290*/  LEA R9, R3.reuse, R21.reuse, 0x4 ;  /* 0x0000001503097211 */ /* 0x0c0fe400078e20ff */
[----:B------:R-:W-:Y:S01]  /*02a0*/  LEA R19, R3, R21, 0x5 ;  /* 0x0000001503137211 */ /* 0x000fe200078e28ff */
[----:B------:R-:W2:Y:S01]  /*02b0*/  LDG.E.CONSTANT R26, desc[UR8][R12.64] ;  /* 0x000000080c1a7981 */ /* 0x000ea2000c1e9900 */
[----:B---3--:R-:W-:-:S03]  /*02c0*/  IMAD.WIDE R14, R21, 0x4, R10 ;  /* 0x00000004150e7825 */ /* 0x008fc600078e020a */
[----:B------:R-:W3:Y:S01]  /*02d0*/  LDG.E.CONSTANT R24, desc[UR8][R12.64+0x40] ;  /* 0x000040080c187981 */ /* 0x000ee2000c1e9900 */
[----:B------:R-:W-:-:S03]  /*02e0*/  IMAD.WIDE R8, R9, 0x4, R10 ;  /* 0x0000000409087825 */ /* 0x000fc600078e020a */
[----:B------:R-:W4:Y:S01]  /*02f0*/  LDG.E.CONSTANT R25, desc[UR8][R14.64] ;  /* 0x000000080e197981 */ /* 0x000f22000c1e9900 */
[----:B------:R-:W-:-:S03]  /*0300*/  LEA R27, R3, R19, 0x4 ;  /* 0x00000013031b7211 */ /* 0x000fc600078e20ff */
[----:B------:R0:W5:Y:S04]  /*0310*/  LDG.E.CONSTANT R23, desc[UR8][R8.64] ;  /* 0x0000000808177981 */ /* 0x000168000c1e9900 */
[----:B------:R-:W5:Y:S01]  /*0320*/  LDG.E.CONSTANT R14, desc[UR8][R12.64+0xc0] ;  /* 0x0000c0080c0e7981 */ /* 0x000f62000c1e9900 */
[----:B0-----:R-:W-:-:S03]  /*0330*/  IMAD.WIDE R8, R19, 0x4, R10 ;  /* 0x0000000413087825 */ /* 0x001fc600078e020a */
[----:B------:R-:W5:Y:S04]  /*0340*/  LDG.E.CONSTANT R19, desc[UR8][R12.64+0x80] ;  /* 0x000080080c137981 */ /* 0x000f68000c1e9900 */
[----:B------:R0:W5:Y:S02]  /*0350*/  LDG.E.CONSTANT R20, desc[UR8][R8.64] ;  /* 0x0000000808147981 */ /* 0x000164000c1e9900 */
[----:B0-----:R-:W-:-:S05]  /*0360*/  IMAD.WIDE R8, R27, 0x4, R10 ;  /* 0x000000041b087825 */ /* 0x001fca00078e020a */
[----:B------:R0:W5:Y:S01]  /*0370*/  LDG.E.CONSTANT R15, desc[UR8][R8.64] ;  /* 0x00000008080f7981 */ /* 0x000162000c1e9900 */
[----:B------:R-:W-:-:S04]  /*0380*/  LEA R22, R3, R21, 0x6 ;  /* 0x0000001503167211 */ /* 0x000fc800078e30ff */
[CC--:B------:R-:W-:Y:S01]  /*0390*/  LEA R27, R3.reuse, R22.reuse, 0x4 ;  /* 0x00000016031b7211 */ /* 0x0c0fe200078e20ff */
[----:B------:R-:W-:Y:S01]  /*03a0*/  IMAD.WIDE R28, R22, 0x4, R10 ;  /* 0x00000004161c7825 */ /* 0x000fe200078e020a */
[----:B------:R-:W-:-:S03]  /*03b0*/  LEA R22, R3, R22, 0x5 ;  /* 0x0000001603167211 */ /* 0x000fc600078e28ff */
[----:B0-----:R-:W-:Y:S02]  /*03c0*/  IMAD.WIDE R8, R27, 0x4, R10 ;  /* 0x000000041b087825 */ /* 0x001fe400078e020a */
[----:B------:R0:W5:Y:S04]  /*03d0*/  LDG.E.CONSTANT R28, desc[UR8][R28.64] ;  /* 0x000000081c1c7981 */ /* 0x000168000c1e9900 */
[----:B------:R-:W5:Y:S01]  /*03e0*/  LDG.E.CONSTANT R27, desc[UR8][R12.64+0x140] ;  /* 0x000140080c1b7981 */ /* 0x000f62000c1e9900 */
[----:B0-----:R-:W-:-:S03]  /*03f0*/  LEA R29, R3, R22, 0x4 ;  /* 0x00000016031d7211 */ /* 0x001fc600078e20ff */
[----:B--2---:R0:W-:Y:S04]  /*0400*/  STS [R6], R26 ;  /* 0x0000001a06007388 */ /* 0x0041e80000000800 */
[----:B----4-:R2:W-:Y:S04]  /*0410*/  STS [R16], R25 ;  /* 0x0000001910007388 */ /* 0x0105e80000000800 */
[----:B0-----:R-:W4:Y:S04]  /*0420*/  LDG.E.CONSTANT R26, desc[UR8][R12.64+0x100] ;  /* 0x000100080c1a7981 */ /* 0x001f28000c1e9900 */
[----:B--2---:R0:W2:Y:S02]  /*0430*/  LDG.E.CONSTANT R25, desc[UR8][R8.64] ;  /* 0x0000000808197981 */ /* 0x0040a4000c1e9900 */
[----:B0-----:R-:W-:-:S02]  /*0440*/  IMAD.WIDE R8, R22, 0x4, R10 ;  /* 0x0000000416087825 */ /* 0x001fc400078e020a */
[----:B---3--:R0:W-:Y:S04]  /*0450*/  STS [R6+0x40], R24 ;  /* 0x0000401806007388 */ /* 0x0081e80000000800 */
[----:B------:R3:W2:Y:S04]  /*0460*/  LDG.E.CONSTANT R8, desc[UR8][R8.64] ;  /* 0x0000000808087981 */ /* 0x0006a8000c1e9900 */
[----:B-----5:R-:W-:Y:S04]  /*0470*/  STS [R16+0x400], R23 ;  /* 0x0004001710007388 */ /* 0x020fe80000000800 */
[----:B0-----:R-:W5:Y:S01]  /*0480*/  LDG.E.CONSTANT R24, desc[UR8][R12.64+0x240] ;  /* 0x000240080c187981 */ /* 0x001f62000c1e9900 */
[----:B---3--:R-:W-:-:S03]  /*0490*/  LEA R9, R3, R21, 0x7 ;  /* 0x0000001503097211 */ /* 0x008fc600078e38ff */
[----:B------:R0:W-:Y:S04]  /*04a0*/  STS [R6+0x80], R19 ;  /* 0x0000801306007388 */ /* 0x0001e80000000800 */
[----:B------:R3:W-:Y:S04]  /*04b0*/  STS [R16+0x800], R20 ;  /* 0x0008001410007388 */ /* 0x0007e80000000800 */
[----:B------:R-:W-:Y:S04]  /*04c0*/  STS [R6+0xc0], R14 ;  /* 0x0000c00e06007388 */ /* 0x000fe80000000800 */
[----:B0-----:R-:W5:Y:S01]  /*04d0*/  LDG.E.CONSTANT R19, desc[UR8][R12.64+0x180] ;  /* 0x000180080c137981 */ /* 0x001f62000c1e9900 */
[----:B---3--:R-:W-:-:S03]  /*04e0*/  IMAD.WIDE R20, R9, 0x4, R10 ;  /* 0x0000000409147825 */ /* 0x008fc600078e020a */
[----:B------:R0:W-:Y:S04]  /*04f0*/  STS [R16+0xc00], R15 ;  /* 0x000c000f10007388 */ /* 0x0001e80000000800 */
[----:B------:R-:W3:Y:S04]  /*0500*/  LDG.E.CONSTANT R20, desc[UR8][R20.64] ;  /* 0x0000000814147981 */ /* 0x000ee8000c1e9900 */
[----:B------:R-:W3:Y:S01]  /*0510*/  LDG.E.CONSTANT R23, desc[UR8][R12.64+0x200] ;  /* 0x000200080c177981 */ /* 0x000ee2000c1e9900 */
[----:B0-----:R-:W-:-:S03]  /*0520*/  IMAD.WIDE R14, R29, 0x4, R10 ;  /* 0x000000041d0e7825 */ /* 0x001fc600078e020a */
[----:B------:R-:W3:Y:S04]  /*0530*/  LDG.E.CONSTANT R21, desc[UR8][R12.64+0x1c0] ;  /* 0x0001c0080c157981 */ /* 0x000ee8000c1e9900 */
[----:B------:R0:W3:Y:S01]  /*0540*/  LDG.E.CONSTANT R22, desc[UR8][R14.64] ;  /* 0x000000080e167981 */ /* 0x0000e2000c1e9900 */
[----:B------:R-:W-:-:S05]  /*0550*/  LEA R29, R3, R9, 0x4 ;  /* 0x00000009031d7211 */ /* 0x000fca00078e20ff */
[----:B0-----:R-:W-:Y:S01]  /*0560*/  IMAD.WIDE R14, R29, 0x4, R10 ;  /* 0x000000041d0e7825 */ /* 0x001fe200078e020a */
[----:B----4-:R-:W-:Y:S04]  /*0570*/  STS [R6+0x100], R26 ;  /* 0x0001001a06007388 */ /* 0x010fe80000000800 */
[----:B------:R0:W-:Y:S04]  /*0580*/  STS [R16+0x1000], R28 ;  /* 0x0010001c10007388 */ /* 0x0001e80000000800 */
[----:B------:R4:W-:Y:S04]  /*0590*/  STS [R6+0x140], R27 ;  /* 0x0001401b06007388 */ /* 0x0009e80000000800 */
[----:B--2---:R2:W-:Y:S01]  /*05a0*/  STS [R16+0x1400], R25 ;  /* 0x0014001910007388 */ /* 0x0045e20000000800 */
[----:B0-----:R-:W-:-:S02]  /*05b0*/  LEA R28, R3, R9, 0x6 ;  /* 0x00000009031c7211 */ /* 0x001fc400078e30ff */
[C---:B----4-:R-:W-:Y:S01]  /*05c0*/  LEA R27, R3.reuse, R9, 0x5 ;  /* 0x00000009031b7211 */ /* 0x050fe200078e28ff */
[----:B--2---:R0:W2:Y:S03]  /*05d0*/  LDG.E.CONSTANT R25, desc[UR8][R14.64] ;  /* 0x000000080e197981 */ /* 0x0040a6000c1e9900 */
[----:B------:R-:W-:Y:S01]  /*05e0*/  LEA R29, R3, R27, 0x4 ;  /* 0x0000001b031d7211 */ /* 0x000fe200078e20ff */
[--C-:B0-----:R-:W-:Y:S02]  /*05f0*/  IMAD.WIDE R14, R27, 0x4, R10.reuse ;  /* 0x000000041b0e7825 */ /* 0x101fe400078e020a */
[----:B------:R-:W4:Y:S04]  /*0600*/  LDG.E.CONSTANT R27, desc[UR8][R12.64+0x300] ;  /* 0x000300080c1b7981 */ /* 0x000f28000c1e9900 */
[----:B------:R0:W4:Y:S04]  /*0610*/  LDG.E.CONSTANT R26, desc[UR8][R14.64] ;  /* 0x000000080e1a7981 */ /* 0x000128000c1e9900 */
[----:B-----5:R-:W-:Y:S04]  /*0620*/  STS [R6+0x180], R19 ;  /* 0x0001801306007388 */ /* 0x020fe80000000800 */
[----:B------:R5:W-:Y:S01]  /*0630*/  STS [R16+0x1800], R8 ;  /* 0x0018000810007388 */ /* 0x000be20000000800 */
[----:B0-----:R-:W-:-:S03]  /*0640*/  IMAD.WIDE R14, R29, 0x4, R10 ;  /* 0x000000041d0e7825 */ /* 0x001fc600078e020a */
[----:B------:R-:W4:Y:S04]  /*0650*/  LDG.E.CONSTANT R29, desc[UR8][R12.64+0x2c0] ;  /* 0x0002c0080c1d7981 */ /* 0x000f28000c1e9900 */
[----:B------:R-:W4:Y:S01]  /*0660*/  LDG.E.CONSTANT R14, desc[UR8][R14.64] ;  /* 0x000000080e0e7981 */ /* 0x000f22000c1e9900 */
[----:B-----5:R-:W-:-:S03]  /*0670*/  IMAD.WIDE R8, R28, 0x4, R10 ;  /* 0x000000041c087825 */ /* 0x020fc600078e020a */
[----:B---3--:R-:W-:Y:S04]  /*0680*/  STS [R6+0x1c0], R21 ;  /* 0x0001c01506007388 */ /* 0x008fe80000000800 */
[----:B------:R0:W3:Y:S04]  /*0690*/  LDG.E.CONSTANT R19, desc[UR8][R8.64] ;  /* 0x0000000808137981 */ /* 0x0000e8000c1e9900 */
[----:B------:R-:W-:Y:S04]  /*06a0*/  STS [R16+0x1c00], R22 ;  /* 0x001c001610007388 */ /* 0x000fe80000000800 */
[----:B------:R-:W-:Y:S01]  /*06b0*/  STS [R6+0x200], R23 ;  /* 0x0002001706007388 */ /* 0x000fe20000000800 */
[----:B0-----:R-:W-:-:S03]  /*06c0*/  LEA R9, R3, R28, 0x4 ;  /* 0x0000001c03097211 */ /* 0x001fc600078e20ff */
[----:B------:R0:W-:Y:S02]  /*06d0*/  STS [R16+0x2000], R20 ;  /* 0x0020001410007388 */ /* 0x0001e40000000800 */
[----:B------:R-:W-:Y:S02]  /*06e0*/  IMAD.WIDE R8, R9, 0x4, R10 ;  /* 0x0000000409087825 */ /* 0x000fe400078e020a */
[----:B------:R5:W-:Y:S04]  /*06f0*/  STS [R6+0x240], R24 ;  /* 0x0002401806007388 */ /* 0x000be80000000800 */
[----:B------:R-:W4:Y:S01]  /*0700*/  LDG.E.CONSTANT R15, desc[UR8][R12.64+0x280] ;  /* 0x000280080c0f7981 */ /* 0x000f22000c1e9900 */
[----:B0-----:R-:W-:-:S03]  /*0710*/  LEA R20, R3, R28, 0x5 ;  /* 0x0000001c03147211 */ /* 0x001fc600078e28ff */
[----:B------:R0:W3:Y:S01]  /*0720*/  LDG.E.CONSTANT R22, desc[UR8][R8.64] ;  /* 0x0000000808167981 */ /* 0x0000e2000c1e9900 */
[----:B-----5:R-:W-:-:S03]  /*0730*/  LEA R24, R3, R20, 0x4 ;  /* 0x0000001403187211 */ /* 0x020fc600078e20ff */
[----:B------:R-:W5:Y:S04]  /*0740*/  LDG.E.CONSTANT R28, desc[UR8][R12.64+0x340] ;  /* 0x000340080c1c7981 */ /* 0x000f68000c1e9900 */
[----:B------:R-:W5:Y:S01]  /*0750*/  LDG.E.CONSTANT R21, desc[UR8][R12.64+0x380] ;  /* 0x000380080c157981 */ /* 0x000f62000c1e9900 */
[----:B0-----:R-:W-:-:S03]  /*0760*/  IMAD.WIDE R8, R20, 0x4, R10 ;  /* 0x0000000414087825 */ /* 0x001fc600078e020a */
[----:B------:R-:W5:Y:S01]  /*0770*/  LDG.E.CONSTANT R23, desc[UR8][R12.64+0x3c0] ;  /* 0x0003c0080c177981 */ /* 0x000f62000c1e9900 */
[----:B------:R-:W-:-:S03]  /*0780*/  IMAD.WIDE R10, R24, 0x4, R10 ;  /* 0x00000004180a7825 */ /* 0x000fc600078e020a */
[----:B------:R-:W5:Y:S04]  /*0790*/  LDG.E.CONSTANT R24, desc[UR8][R8.64] ;  /* 0x0000000808187981 */ /* 0x000f68000c1e9900 */
[----:B------:R-:W5:Y:S01]  /*07a0*/  LDG.E.CONSTANT R11, desc[UR8][R10.64] ;  /* 0x000000080a0b7981 */ /* 0x000f62000c1e9900 */
[----:B------:R-:W-:Y:S01]  /*07b0*/  UIADD3 UR4, UPT, UPT, UR4, 0x100, URZ ;  /* 0x0000010004047890 */ /* 0x000fe2000fffe0ff */
[----:B------:R-:W-:-:S03]  /*07c0*/  MOV R20, R17 ;  /* 0x0000001100147202 */ /* 0x000fc60000000f00 */
[----:B-1----:R-:W-:-:S03]  /*07d0*/  UISETP.GE.AND UP1, UPT, UR4, UR5, UPT ;  /* 0x000000050400728c */ /* 0x002fc6000bf26270 */
[----:B------:R-:W-:Y:S01]  /*07e0*/  UMOV UR5, URZ ;  /* 0x000000ff00057c82 */ /* 0x000fe20008000000 */
[----:B--2---:R-:W-:Y:S04]  /*07f0*/  STS [R16+0x2400], R25 ;  /* 0x0024001910007388 */ /* 0x004fe80000000800 */
[----:B----4-:R-:W-:Y:S04]  /*0800*/  STS [R6+0x280], R15 ;  /* 0x0002800f06007388 */ /* 0x010fe80000000800 */
[----:B------:R-:W-:Y:S04]  /*0810*/  STS [R16+0x2800], R26 ;  /* 0x0028001a10007388 */ /* 0x000fe80000000800 */
[----:B------:R-:W-:Y:S04]  /*0820*/  STS [R6+0x2c0], R29 ;  /* 0x0002c01d06007388 */ /* 0x000fe80000000800 */
[----:B------:R-:W-:Y:S04]  /*0830*/  STS [R16+0x2c00], R14 ;  /* 0x002c000e10007388 */ /* 0x000fe80000000800 */
[----:B------:R-:W-:Y:S04]  /*0840*/  STS [R6+0x300], R27 ;  /* 0x0003001b06007388 */ /* 0x000fe80000000800 */
[----:B---3--:R0:W-:Y:S04]  /*0850*/  STS [R16+0x3000], R19 ;  /* 0x0030001310007388 */ /* 0x0081e80000000800 */
[----:B-----5:R1:W-:Y:S04]  /*0860*/  STS [R6+0x340], R28 ;  /* 0x0003401c06007388 */ /* 0x0203e80000000800 */
[----:B------:R1:W-:Y:S04]  /*0870*/  STS [R16+0x3400], R22 ;  /* 0x0034001610007388 */ /* 0x0003e80000000800 */
[----:B------:R1:W-:Y:S04]  /*0880*/  STS [R6+0x380], R21 ;  /* 0x0003801506007388 */ /* 0x0003e80000000800 */
[----:B------:R1:W-:Y:S04]  /*0890*/  STS [R16+0x3800], R24 ;  /* 0x0038001810007388 */ /* 0x0003e80000000800 */
[----:B------:R1:W-:Y:S04]  /*08a0*/  STS [R6+0x3c0], R23 ;  /* 0x0003c01706007388 */ /* 0x0003e80000000800 */
[----:B------:R1:W-:Y:S01]  /*08b0*/  STS [R16+0x3c00], R11 ;  /* 0x003c000b10007388 */ /* 0x0003e20000000800 */
[----:B0-----:R-:W-:Y:S01]  /*08c0*/  MOV R19, R7 ;  /* 0x0000000700137202 */ /* 0x001fe20000000f00 */
[----:B------:R-:W-:Y:S06]  /*08d0*/  BAR.SYNC.DEFER_BLOCKING 0x0 ;  /* 0x0000000000007b1d */ /* 0x000fec0000010000 */
.L_x_9:
[----:B------:R-:W-:Y:S01]  /*08e0*/  LDS R25, [R20+-0x200] ;  /* 0xfffe000014197984 */ /* 0x000fe20000000800 */
[----:B------:R-:W-:Y:S02]  /*08f0*/  UISETP.GE.U32.AND UP0, UPT, UR5, 0xf0, UPT ;  /* 0x000000f00500788c */ /* 0x000fe4000bf06070 */
[----:B------:R-:W-:Y:S01]  /*0900*/  UIADD3 UR6, UPT, UPT, UR5, 0x10, URZ ;  /* 0x0000001005067890 */ /* 0x000fe2000fffe0ff */
[----:B------:R-:W0:Y:S04]  /*0910*/  LDS.128 R12, [R19+-0x20] ;  /* 0xffffe000130c7984 */ /* 0x000e280000000c00 */
[----:B------:R-:W2:Y:S02]  /*0920*/  LDS R27, [R20+-0x1c0] ;  /* 0xfffe4000141b7984 */ /* 0x000ea40000000800 */
[----:B------:R-:W-:-:S02]  /*0930*/  UMOV UR5, UR6 ;  /* 0x0000000600057c82 */ /* 0x000fc40008000000 */
[----:B-1----:R-:W1:Y:S04]  /*0940*/  LDS R21, [R20+-0x180] ;  /* 0xfffe800014157984 */ /* 0x002e680000000800 */
[----:B------:R-:W3:Y:S04]  /*0950*/  LDS R24, [R20+-0x140] ;  /* 0xfffec00014187984 */ /* 0x000ee80000000800 */
[----:B------:R-:W-:Y:S04]  /*0960*/  LDS R23, [R20+-0x100] ;  /* 0xffff000014177984 */ /* 0x000fe80000000800 */
[----:B------:R-:W4:Y:S04]  /*0970*/  LDS.128 R8, [R19+-0x10] ;  /* 0xfffff00013087984 */ /* 0x000f280000000c00 */
[----:B------:R-:W5:Y:S01]  /*0980*/  LDS R22, [R20+-0xc0] ;  /* 0xffff400014167984 */ /* 0x000f620000000800 */
[----:B0-----:R-:W-:-:S03]  /*0990*/  FFMA R12, R12, R25, R18 ;  /* 0x000000190c0c7223 */ /* 0x001fc60000000012 */
[----:B------:R-:W0:Y:S01]  /*09a0*/  LDS R25, [R20+-0x80] ;  /* 0xffff800014197984 */ /* 0x000e220000000800 */
[----:B--2---:R-:W-:-:S03]  /*09b0*/  FFMA R12, R27, R13, R12 ;  /* 0x0000000d1b0c7223 */ /* 0x004fc6000000000c */
[----:B------:R-:W2:Y:S01]  /*09c0*/  LDS R18, [R20+-0x40] ;  /* 0xffffc00014127984 */ /* 0x000ea20000000800 */
[----:B-1----:R-:W-:-:S04]  /*09d0*/  FFMA R21, R21, R14, R12 ;  /* 0x0000000e15157223 */ /* 0x002fc8000000000c */
[----:B---3--:R-:W-:Y:S02]  /*09e0*/  FFMA R27, R24, R15, R21 ;  /* 0x0000000f181b7223 */ /* 0x008fe40000000015 */
[----:B------:R-:W-:Y:S04]  /*09f0*/  LDS R21, [R20] ;  /* 0x0000000014157984 */ /* 0x000fe80000000800 */
[----:B------:R-:W1:Y:S01]  /*0a00*/  LDS.128 R12, [R19] ;  /* 0x00000000130c7984 */ /* 0x000e620000000c00 */
[----:B----4-:R-:W-:-:S03]  /*0a10*/  FFMA R23, R8, R23, R27 ;  /* 0x0000001708177223 */ /* 0x010fc6000000001b */
[----:B------:R-:W3:Y:S01]  /*0a20*/  LDS R24, [R20+0x40] ;  /* 0x0000400014187984 */ /* 0x000ee20000000800 */
[----:B-----5:R-:W-:-:S03]  /*0a30*/  FFMA R22, R22, R9, R23 ;  /* 0x0000000916167223 */ /* 0x020fc60000000017 */
[----:B------:R-:W4:Y:S01]  /*0a40*/  LDS R23, [R20+0x80] ;  /* 0x0000800014177984 */ /* 0x000f220000000800 */
[----:B0-----:R-:W-:-:S03]  /*0a50*/  FFMA R25, R25, R10, R22 ;  /* 0x0000000a19197223 */ /* 0x001fc60000000016 */
[----:B------:R-:W0:Y:S01]  /*0a60*/  LDS R22, [R20+0xc0] ;  /* 0x0000c00014167984 */ /* 0x000e220000000800 */
[----:B--2---:R-:W-:-:S03]  /*0a70*/  FFMA R27, R18, R11, R25 ;  /* 0x0000000b121b7223 */ /* 0x004fc60000000019 */
[----:B------:R-:W-:Y:S04]  /*0a80*/  LDS R25, [R20+0x100] ;  /* 0x0001000014197984 */ /* 0x000fe80000000800 */
[----:B------:R2:W5:Y:S04]  /*0a90*/  LDS.128 R8, [R19+0x10] ;  /* 0x0000100013087984 */ /* 0x0005680000000c00 */
[----:B------:R-:W5:Y:S01]  /*0aa0*/  LDS R18, [R20+0x140] ;  /* 0x0001400014127984 */ /* 0x000f620000000800 */
[----:B-1----:R-:W-:-:S03]  /*0ab0*/  FFMA R27, R12, R21, R27 ;  /* 0x000000150c1b7223 */ /* 0x002fc6000000001b */
[----:B------:R-:W1:Y:S01]  /*0ac0*/  LDS R21, [R20+0x180] ;  /* 0x0001800014157984 */ /* 0x000e620000000800 */
[----:B--2---:R-:W-:Y:S01]  /*0ad0*/  IADD3 R19, PT, PT, R19, 0x40, RZ ;  /* 0x0000004013137810 */ /* 0x004fe20007ffe0ff */
[----:B---3--:R-:W-:Y:S02]  /*0ae0*/  FFMA R24, R24, R13, R27 ;  /* 0x0000000d18187223 */ /* 0x008fe4000000001b */
[----:B------:R2:W3:Y:S02]  /*0af0*/  LDS R12, [R20+0x1c0] ;  /* 0x0001c000140c7984 */ /* 0x0004e40000000800 */
[----:B----4-:R-:W-:Y:S01]  /*0b00*/  FFMA R23, R23, R14, R24 ;  /* 0x0000000e17177223 */ /* 0x010fe20000000018 */
[----:B--2---:R-:W-:-:S03]  /*0b10*/  IADD3 R20, PT, PT, R20, 0x400, RZ ;  /* 0x0000040014147810 */ /* 0x004fc60007ffe0ff */
[----:B0-----:R-:W-:-:S04]  /*0b20*/  FFMA R15, R22, R15, R23 ;  /* 0x0000000f160f7223 */ /* 0x001fc80000000017 */
[----:B-----5:R-:W-:-:S04]  /*0b30*/  FFMA R15, R8, R25, R15 ;  /* 0x00000019080f7223 */ /* 0x020fc8000000000f */
[----:B------:R-:W-:-:S04]  /*0b40*/  FFMA R18, R18, R9, R15 ;  /* 0x0000000912127223 */ /* 0x000fc8000000000f */
[----:B-1----:R-:W-:-:S04]  /*0b50*/  FFMA R21, R21, R10, R18 ;  /* 0x0000000a15157223 */ /* 0x002fc80000000012 */
[----:B---3--:R-:W-:Y:S01]  /*0b60*/  FFMA R18, R12, R11, R21 ;  /* 0x0000000b0c127223 */ /* 0x008fe20000000015 */
[----:B------:R-:W-:Y:S06]  /*0b70*/  BRA.U !UP0, `(.L_x_9) ;  /* 0xfffffffd08587547 */ /* 0x000fec000b83ffff */
[----:B------:R-:W-:Y:S06]  /*0b80*/  BAR.SYNC.DEFER_BLOCKING 0x0 ;  /* 0x0000000000007b1d */ /* 0x000fec0000010000 */
[----:B------:R-:W-:Y:S05]  /*0b90*/  BRA.U !UP1, `(.L_x_10) ;  /* 0xfffffff5099c7547 */ /* 0x000fea000b83ffff */
.L_x_8:
[----:B------:R-:W0:Y:S01]  /*0ba0*/  LDC.64 R6, c[0x0][0x390] ;  /* 0x0000e400ff067b82 */ /* 0x000e220000000a00 */
[----:B------:R-:W-:-:S04]  /*0bb0*/  IMAD R3, R4, R3, R2 ;  /* 0x0000000304037224 */ /* 0x000fc800078e0202 */
[----:B0-----:R-:W-:-:S05]  /*0bc0*/  IMAD.WIDE R2, R3, 0x4, R6 ;  /* 0x0000000403027825 */ /* 0x001fca00078e0206 */
[----:B------:R-:W-:Y:S01]  /*0bd0*/  STG.E desc[UR8][R2.64], R18 ;  /* 0x0000001202007986 */ /* 0x000fe2000c101908 */
[----:B------:R-:W-:Y:S05]  /*0be0*/  EXIT ;  /* 0x000000000000794d */ /* 0x000fea0003800000 */
.L_x_11:
        /* <DEDUP_REMOVED lines=9> */
.L_x_18:


//--------------------- .text._Z8ab_gpu_1PKfS0_Pfiii --------------------------
	.section	.text._Z8ab_gpu_1PKfS0_Pfiii,"ax",@progbits
	.align	128
        .global         _Z8ab_gpu_1PKfS0_Pfiii
        .type           _Z8ab_gpu_1PKfS0_Pfiii,@function
        .size           _Z8ab_gpu_1PKfS0_Pfiii,(.L_x_19 - _Z8ab_gpu_1PKfS0_Pfiii)
        .other          _Z8ab_gpu_1PKfS0_Pfiii,@"STO_CUDA_ENTRY STV_DEFAULT"
_Z8ab_gpu_1PKfS0_Pfiii:
.text._Z8ab_gpu_1PKfS0_Pfiii:
[----:B------:R-:W-:Y:S01]  /*0000*/  LDC R1, c[0x0][0x37c] ;  /* 0x0000df00ff017b82 */ /* 0x000fe20000000800 */
[----:B------:R-:W0:Y:S07]  /*0010*/  S2R R0, SR_TID.Y ;  /* 0x0000000000007919 */ /* 0x000e2e0000002200 */
[----:B------:R-:W0:Y:S01]  /*0020*/  LDC R5, c[0x0][0x364] ;  /* 0x0000d900ff057b82 */ /* 0x000e220000000800 */
[----:B------:R-:W1:Y:S01]  /*0030*/  LDCU.64 UR6, c[0x0][0x398] ;  /* 0x00007300ff0677ac */ /* 0x000e620008000a00 */
[----:B------:R-:W2:Y:S06]  /*0040*/  S2R R10, SR_TID.X ;  /* 0x00000000000a7919 */ /* 0x000eac0000002100 */
[----:B------:R-:W3:Y:S08]  /*0050*/  S2UR UR5, SR_CTAID.X ;  /* 0x00000000000579c3 */ /* 0x000ef00000002500 */
[----:B------:R-:W3:Y:S01]  /*0060*/  LDC R3, c[0x0][0x360] ;  /* 0x0000d800ff037b82 */ /* 0x000ee20000000800 */
[----:B-1----:R-:W-:-:S07]  /*0070*/  MOV R2, UR7 ;  /* 0x0000000700027c02 */ /* 0x002fce0008000f00 */
[----:B------:R-:W0:Y:S01]  /*0080*/  S2UR UR4, SR_CTAID.Y ;  /* 0x00000000000479c3 */ /* 0x000e220000002600 */
[----:B---3--:R-:W-:-:S05]  /*0090*/  IMAD R3, R3, UR5, RZ ;  /* 0x0000000503037c24 */ /* 0x008fca000f8e02ff */
[----:B--2---:R-:W-:Y:S01]  /*00a0*/  LEA R3, R3, R10, 0x2 ;  /* 0x0000000a03037211 */ /* 0x004fe200078e10ff */
[----:B0-----:R-:W-:-:S03]  /*00b0*/  IMAD R4, R5, UR4, R0 ;  /* 0x0000000405047c24 */ /* 0x001fc6000f8e0200 */
[----:B------:R-:W-:Y:S02]  /*00c0*/  ISETP.GE.AND P0, PT, R3, R2, PT ;  /* 0x000000020300720c */ /* 0x000fe40003f06270 */
[----:B------:R-:W-:-:S04]  /*00d0*/  SHF.L.U32 R4, R4, 0x2, RZ ;  /* 0x0000000204047819 */ /* 0x000fc800000006ff */
[----:B------:R-:W-:-:S13]  /*00e0*/  ISETP.GE.OR P0, PT, R4, UR6, P0 ;  /* 0x0000000604007c0c */ /* 0x000fda0008706670 */
[----:B------:R-:W-:Y:S05]  /*00f0*/  @P0 EXIT ;  /* 0x000000000000094d */ /* 0x000fea0003800000 */
[----:B------:R-:W0:Y:S01]  /*0100*/  LDCU UR5, c[0x0][0x3a0] ;  /* 0x00007400ff0577ac */ /* 0x000e220008000800 */
[----:B------:R-:W-:Y:S01]  /*0110*/  HFMA2 R12, -RZ, RZ, 0, 0 ;  /* 0x00000000ff0c7431 */ /* 0x000fe200000001ff */
[----:B------:R-:W-:Y:S01]  /*0120*/  CS2R R6, SRZ ;  /* 0x0000000000067805 */ /* 0x000fe2000001ff00 */
[----:B------:R-:W-:Y:S01]  /*0130*/  HFMA2 R8, -RZ, RZ, 0, 0 ;  /* 0x00000000ff087431 */ /* 0x000fe200000001ff */
[----:B------:R-:W-:Y:S01]  /*0140*/  MOV R5, RZ ;  /* 0x000000ff00057202 */ /* 0x000fe20000000f00 */
[----:B------:R-:W-:Y:S01]  /*0150*/  HFMA2 R40, -RZ, RZ, 0, 0 ;  /* 0x00000000ff287431 */ /* 0x000fe200000001ff */
[----:B------:R-:W-:Y:S01]  /*0160*/  MOV R35, RZ ;  /* 0x000000ff00237202 */ /* 0x000fe20000000f00 */
[----:B------:R-:W-:Y:S01]  /*0170*/  HFMA2 R45, -RZ, RZ, 0, 0 ;  /* 0x00000000ff2d7431 */ /* 0x000fe200000001ff */
[----:B------:R-:W-:Y:S02]  /*0180*/  CS2R R36, SRZ ;  /* 0x0000000000247805 */ /* 0x000fe4000001ff00 */
[----:B------:R-:W-:-:S02]  /*0190*/  CS2R R38, SRZ ;  /* 0x0000000000267805 */ /* 0x000fc4000001ff00 */
[----:B------:R-:W-:Y:S02]  /*01a0*/  CS2R R24, SRZ ;  /* 0x0000000000187805 */ /* 0x000fe4000001ff00 */
[----:B------:R-:W-:Y:S01]  /*01b0*/  MOV R27, RZ ;  /* 0x000000ff001b7202 */ /* 0x000fe20000000f00 */
[----:B------:R-:W1:Y:S01]  /*01c0*/  LDCU.64 UR14, c[0x0][0x358] ;  /* 0x00006b00ff0e77ac */ /* 0x000e620008000a00 */
[----:B------:R-:W-:Y:S01]  /*01d0*/  MOV R11, RZ ;  /* 0x000000ff000b7202 */ /* 0x000fe20000000f00 */
[----:B0-----:R-:W-:-:S09]  /*01e0*/  UISETP.GE.AND UP0, UPT, UR5, 0x1, UPT ;  /* 0x000000010500788c */ /* 0x001fd2000bf06270 */
[----:B------:R-:W-:Y:S05]  /*01f0*/  BRA.U !UP0, `(.L_x_12) ;  /* 0x0000000908447547 */ /* 0x000fea000b800000 */
[----:B------:R-:W0:Y:S01]  /*0200*/  S2UR UR11, SR_CgaCtaId ;  /* 0x00000000000b79c3 */ /* 0x000e220000008800 */
[----:B------:R-:W-:Y:S01]  /*0210*/  UMOV UR4, 0x400 ;  /* 0x0000040000047882 */ /* 0x000fe20000000000 */
[----:B------:R-:W-:Y:S01]  /*0220*/  IMAD R14, R4, UR5, R10 ;  /* 0x00000005040e7c24 */ /* 0x000fe2000f8e020a */
[----:B------:R-:W-:Y:S01]  /*0230*/  UIADD3 UR5, UPT, UPT, UR4, 0x400, URZ ;  /* 0x0000040004057890 */ /* 0x000fe2000fffe0ff */
[----:B------:R-:W-:Y:S01]  /*0240*/  MOV R11, RZ ;  /* 0x000000ff000b7202 */ /* 0x000fe20000000f00 */
[----:B------:R-:W-:Y:S01]  /*0250*/  UIADD3 UR6, UPT, UPT, UR4, 0x800, URZ ;  /* 0x0000080004067890 */ /* 0x000fe2000fffe0ff */
[----:B------:R-:W-:Y:S01]  /*0260*/  CS2R R24, SRZ ;  /* 0x0000000000187805 */ /* 0x000fe2000001ff00 */
[----:B------:R-:W-:Y:S01]  /*0270*/  UIADD3 UR7, UPT, UPT, UR4, 0xc00, URZ ;  /* 0x00000c0004077890 */ /* 0x000fe2000fffe0ff */
[----:B------:R-:W-:Y:S01]  /*0280*/  MOV R45, RZ ;  /* 0x000000ff002d7202 */ /* 0x000fe20000000f00 */
[----:B------:R-:W-:Y:S01]  /*0290*/  UIADD3 UR8, UPT, UPT, UR4, 0x1000, URZ ;  /* 0x0000100004087890 */ /* 0x000fe2000fffe0ff */
[----:B------:R-:W-:Y:S01]  /*02a0*/  MOV R27, RZ ;  /* 0x000000ff001b7202 */ /* 0x000fe20000000f00 */
[----:B------:R-:W-:Y:S01]  /*02b0*/  UIADD3 UR9, UPT, UPT, UR4, 0x1400, URZ ;  /* 0x0000140004097890 */ /* 0x000fe2000fffe0ff */
[----:B------:R-:W-:Y:S01]  /*02c0*/  IMAD.MOV.U32 R40, RZ, RZ, RZ ;  /* 0x000000ffff287224 */ /* 0x000fe200078e00ff */
[----:B------:R-:W-:Y:S01]  /*02d0*/  UIADD3 UR10, UPT, UPT, UR4, 0x1800, URZ ;  /* 0x00001800040a7890 */ /* 0x000fe2000fffe0ff */
[----:B------:R-:W-:-:S02]  /*02e0*/  CS2R R38, SRZ ;  /* 0x0000000000267805 */ /* 0x000fc4000001ff00 */
[----:B------:R-:W-:Y:S02]  /*02f0*/  CS2R R36, SRZ ;  /* 0x0000000000247805 */ /* 0x000fe4000001ff00 */
[----:B------:R-:W-:Y:S02]  /*0300*/  MOV R35, RZ ;  /* 0x000000ff00237202 */ /* 0x000fe40000000f00 */
[----:B------:R-:W-:Y:S02]  /*0310*/  CS2R R6, SRZ ;  /* 0x0000000000067805 */ /* 0x000fe4000001ff00 */
[----:B------:R-:W-:Y:S02]  /*0320*/  MOV R8, RZ ;  /* 0x000000ff00087202 */ /* 0x000fe40000000f00 */
[----:B------:R-:W-:Y:S02]  /*0330*/  MOV R5, RZ ;  /* 0x000000ff00057202 */ /* 0x000fe40000000f00 */
[----:B------:R-:W-:Y:S01]  /*0340*/  MOV R12, RZ ;  /* 0x000000ff000c7202 */ /* 0x000fe20000000f00 */
[----:B0-----:R-:W-:-:S02]  /*0350*/  ULEA UR12, UR11, UR4, 0x18 ;  /* 0x000000040b0c7291 */ /* 0x001fc4000f8ec0ff */
[----:B------:R-:W-:Y:S02]  /*0360*/  UIADD3 UR4, UPT, UPT, UR4, 0x1c00, URZ ;  /* 0x00001c0004047890 */ /* 0x000fe4000fffe0ff */
[----:B------:R-:W-:Y:S02]  /*0370*/  ULEA UR5, UR11, UR5, 0x18 ;  /* 0x000000050b057291 */ /* 0x000fe4000f8ec0ff */
[----:B------:R-:W-:Y:S01]  /*0380*/  ULEA UR4, UR11, UR4, 0x18 ;  /* 0x000000040b047291 */ /* 0x000fe2000f8ec0ff */
[C---:B------:R-:W-:Y:S01]  /*0390*/  LEA R16, R0.reuse, UR12, 0x6 ;  /* 0x0000000c00107c11 */ /* 0x040fe2000f8e30ff */
[----:B------:R-:W-:Y:S02]  /*03a0*/  ULEA UR8, UR11, UR8, 0x18 ;  /* 0x000000080b087291 */ /* 0x000fe4000f8ec0ff */
[----:B------:R-:W-:Y:S01]  /*03b0*/  ULEA UR9, UR11, UR9, 0x18 ;  /* 0x000000090b097291 */ /* 0x000fe2000f8ec0ff */
[C---:B------:R-:W-:Y:S01]  /*03c0*/  LEA R15, R0.reuse, UR5, 0x6 ;  /* 0x00000005000f7c11 */ /* 0x040fe2000f8e30ff */
[----:B------:R-:W-:Y:S01]  /*03d0*/  ULEA UR10, UR11, UR10, 0x18 ;  /* 0x0000000a0b0a7291 */ /* 0x000fe2000f8ec0ff */
[C---:B------:R-:W-:Y:S01]  /*03e0*/  LEA R22, R0.reuse, UR4, 0x6 ;  /* 0x0000000400167c11 */ /* 0x040fe2000f8e30ff */
[----:B------:R-:W-:Y:S01]  /*03f0*/  ULEA UR6, UR11, UR6, 0x18 ;  /* 0x000000060b067291 */ /* 0x000fe2000f8ec0ff */
[C---:B------:R-:W-:Y:S01]  /*0400*/  LEA R17, R0.reuse, UR8, 0x6 ;  /* 0x0000000800117c11 */ /* 0x040fe2000f8e30ff */
[----:B------:R-:W-:Y:S01]  /*0410*/  ULEA UR7, UR11, UR7, 0x18 ;  /* 0x000000070b077291 */ /* 0x000fe2000f8ec0ff */
[----:B------:R-:W-:Y:S01]  /*0420*/  LEA R19, R0, UR9, 0x6 ;  /* 0x0000000900137c11 */ /* 0x000fe2000f8e30ff */
[----:B------:R-:W-:Y:S01]  /*0430*/  IMAD R22, R10, 0x4, R22 ;  /* 0x000000040a167824 */ /* 0x000fe200078e0216 */
[C---:B------:R-:W-:Y:S01]  /*0440*/  LEA R21, R0.reuse, UR10, 0x6 ;  /* 0x0000000a00157c11 */ /* 0x040fe2000f8e30ff */
[----:B------:R-:W-:Y:S01]  /*0450*/  UMOV UR4, URZ ;  /* 0x000000ff00047c82 */ /* 0x000fe20008000000 */
[----:B------:R-:W-:-:S02]  /*0460*/  LEA R18, R0, UR6, 0x6 ;  /* 0x0000000600127c11 */ /* 0x000fc4000f8e30ff */
[----:B------:R-:W-:Y:S02]  /*0470*/  LEA R20, R0, UR7, 0x6 ;  /* 0x0000000700147c11 */ /* 0x000fe4000f8e30ff */
[C---:B------:R-:W-:Y:S02]  /*0480*/  LEA R17, R10.reuse, R17, 0x2 ;  /* 0x000000110a117211 */ /* 0x040fe400078e10ff */
[C---:B------:R-:W-:Y:S02]  /*0490*/  LEA R19, R10.reuse, R19, 0x2 ;  /* 0x000000130a137211 */ /* 0x040fe400078e10ff */
[C---:B------:R-:W-:Y:S02]  /*04a0*/  LEA R21, R10.reuse, R21, 0x2 ;  /* 0x000000150a157211 */ /* 0x040fe400078e10ff */
[----:B------:R-:W-:-:S07]  /*04b0*/  LEA R23, R10, R15, 0x2 ;  /* 0x0000000f0a177211 */ /* 0x000fce00078e10ff */
.L_x_14:
[----:B------:R-:W0:Y:S01]  /*04c0*/  LDC.64 R30, c[0x0][0x380] ;  /* 0x0000e000ff1e7b82 */ /* 0x000e220000000a00 */
[----:B------:R-:W-:-:S07]  /*04d0*/  IADD3 R13, PT, PT, R14, UR4, RZ ;  /* 0x000000040e0d7c10 */ /* 0x000fce000fffe0ff */
[----:B------:R-:W2:Y:S08]  /*04e0*/  LDC R9, c[0x0][0x3a0] ;  /* 0x0000e800ff097b82 */ /* 0x000eb00000000800 */
[----:B------:R-:W3:Y:S08]  /*04f0*/  LDC R2, c[0x0][0x39c] ;  /* 0x0000e700ff027b82 */ /* 0x000ef00000000800 */
[----:B------:R-:W4:Y:S01]  /*0500*/  LDC.64 R28, c[0x0][0x388] ;  /* 0x0000e200ff1c7b82 */ /* 0x000f220000000a00 */
[----:B0-----:R-:W-:Y:S01]  /*0510*/  IMAD.WIDE R30, R13, 0x4, R30 ;  /* 0x000000040d1e7825 */ /* 0x001fe200078e021e */
[----:B------:R-:W-:-:S04]  /*0520*/  IADD3 R13, PT, PT, R0, UR4, RZ ;  /* 0x00000004000d7c10 */ /* 0x000fc8000fffe0ff */
[----:B-1----:R0:W5:Y:S01]  /*0530*/  LDG.E.CONSTANT R10, desc[UR14][R30.64] ;  /* 0x0000000e1e0a7981 */ /* 0x002162000c1e9900 */
[----:B--2---:R-:W-:-:S04]  /*0540*/  IMAD.WIDE.U32 R42, R9, 0x4, R30 ;  /* 0x00000004092a7825 */ /* 0x004fc800078e001e */
[----:B------:R-:W-:Y:S02]  /*0550*/  IMAD.WIDE.U32 R32, R9, 0x4, R42 ;  /* 0x0000000409207825 */ /* 0x000fe400078e002a */
[----:B------:R1:W2:Y:S02]  /*0560*/  LDG.E.CONSTANT R42, desc[UR14][R42.64] ;  /* 0x0000000e2a2a7981 */ /* 0x0002a4000c1e9900 */
[----:B---3--:R-:W-:Y:S02]  /*0570*/  IMAD R13, R13, R2, R3 ;  /* 0x000000020d0d7224 */ /* 0x008fe400078e0203 */
[----:B0-----:R-:W-:Y:S02]  /*0580*/  IMAD.WIDE.U32 R30, R9, 0x4, R32 ;  /* 0x00000004091e7825 */ /* 0x001fe400078e0020 */
[----:B------:R-:W3:Y:S02]  /*0590*/  LDG.E.CONSTANT R32, desc[UR14][R32.64] ;  /* 0x0000000e20207981 */ /* 0x000ee4000c1e9900 */
[----:B----4-:R-:W-:-:S02]  /*05a0*/  IMAD.WIDE R28, R13, 0x4, R28 ;  /* 0x000000040d1c7825 */ /* 0x010fc400078e021c */
[----:B------:R0:W4:Y:S04]  /*05b0*/  LDG.E.CONSTANT R41, desc[UR14][R30.64] ;  /* 0x0000000e1e297981 */ /* 0x000128000c1e9900 */
[----:B------:R-:W4:Y:S04]  /*05c0*/  LDG.E.CONSTANT R44, desc[UR14][R28.64] ;  /* 0x0000000e1c2c7981 */ /* 0x000f28000c1e9900 */
[----:B------:R-:W4:Y:S04]  /*05d0*/  LDG.E.CONSTANT R34, desc[UR14][R28.64+0x40] ;  /* 0x0000400e1c227981 */ /* 0x000f28000c1e9900 */
[----:B------:R-:W4:Y:S04]  /*05e0*/  LDG.E.CONSTANT R26, desc[UR14][R28.64+0x80] ;  /* 0x0000800e1c1a7981 */ /* 0x000f28000c1e9900 */
[----:B------:R-:W4:Y:S01]  /*05f0*/  LDG.E.CONSTANT R33, desc[UR14][R28.64+0xc0] ;  /* 0x0000c00e1c217981 */ /* 0x000f22000c1e9900 */
[----:B------:R-:W1:Y:S01]  /*0600*/  S2R R13, SR_TID.X ;  /* 0x00000000000d7919 */ /* 0x000e620000002100 */
[----:B------:R-:W0:Y:S01]  /*0610*/  S2UR UR7, SR_CgaCtaId ;  /* 0x00000000000779c3 */ /* 0x000e220000008800 */
[----:B-1----:R-:W-:-:S04]  /*0620*/  SHF.L.U32 R13, R13, 0x2, RZ ;  /* 0x000000020d0d7819 */ /* 0x002fc800000006ff */
[-C--:B------:R-:W-:Y:S02]  /*0630*/  IADD3 R43, PT, PT, R16, R13.reuse, RZ ;  /* 0x0000000d102b7210 */ /* 0x080fe40007ffe0ff */
[-C--:B0-----:R-:W-:Y:S02]  /*0640*/  IADD3 R31, PT, PT, R18, R13.reuse, RZ ;  /* 0x0000000d121f7210 */ /* 0x081fe40007ffe0ff */
[----:B------:R-:W-:Y:S01]  /*0650*/  IADD3 R30, PT, PT, R20, R13, RZ ;  /* 0x0000000d141e7210 */ /* 0x000fe20007ffe0ff */
[----:B------:R-:W-:Y:S01]  /*0660*/  UIADD3 UR4, UPT, UPT, UR4, 0x10, URZ ;  /* 0x0000001004047890 */ /* 0x000fe2000fffe0ff */
[----:B------:R-:W-:Y:S02]  /*0670*/  UMOV UR5, 0x400 ;  /* 0x0000040000057882 */ /* 0x000fe40000000000 */
[----:B------:R-:W-:Y:S02]  /*0680*/  UIADD3 UR6, UPT, UPT, UR5, 0x1000, URZ ;  /* 0x0000100005067890 */ /* 0x000fe4000fffe0ff */
[----:B------:R-:W-:-:S02]  /*0690*/  UIADD3 UR8, UPT, UPT, UR5, 0x1400, URZ ;  /* 0x0000140005087890 */ /* 0x000fc4000fffe0ff */
[----:B------:R-:W-:Y:S02]  /*06a0*/  UIADD3 UR9, UPT, UPT, UR5, 0x1800, URZ ;  /* 0x0000180005097890 */ /* 0x000fe4000fffe0ff */
[----:B------:R-:W-:Y:S01]  /*06b0*/  UIADD3 UR5, UPT, UPT, UR5, 0x1c00, URZ ;  /* 0x00001c0005057890 */ /* 0x000fe2000fffe0ff */
[----:B------:R-:W-:Y:S01]  /*06c0*/  ISETP.LE.AND P0, PT, R9, UR4, PT ;  /* 0x0000000409007c0c */ /* 0x000fe2000bf03270 */
[----:B------:R-:W-:Y:S02]  /*06d0*/  ULEA UR6, UR7, UR6, 0x18 ;  /* 0x0000000607067291 */ /* 0x000fe4000f8ec0ff */
[----:B------:R-:W-:Y:S02]  /*06e0*/  ULEA UR8, UR7, UR8, 0x18 ;  /* 0x0000000807087291 */ /* 0x000fe4000f8ec0ff */
[----:B------:R-:W-:Y:S02]  /*06f0*/  ULEA UR9, UR7, UR9, 0x18 ;  /* 0x0000000907097291 */ /* 0x000fe4000f8ec0ff */
[----:B------:R-:W-:-:S03]  /*0700*/  ULEA UR5, UR7, UR5, 0x18 ;  /* 0x0000000507057291 */ /* 0x000fc6000f8ec0ff */
[----:B------:R-:W-:Y:S01]  /*0710*/  UMOV UR7, 0x4 ;  /* 0x0000000400077882 */ /* 0x000fe20000000000 */
[----:B-----5:R0:W-:Y:S04]  /*0720*/  STS [R43], R10 ;  /* 0x0000000a2b007388 */ /* 0x0201e80000000800 */
[----:B--2---:R0:W-:Y:S04]  /*0730*/  STS [R23], R42 ;  /* 0x0000002a17007388 */ /* 0x0041e80000000800 */
[----:B---3--:R0:W-:Y:S04]  /*0740*/  STS [R31], R32 ;  /* 0x000000201f007388 */ /* 0x0081e80000000800 */
[----:B----4-:R0:W-:Y:S04]  /*0750*/  STS [R30], R41 ;  /* 0x000000291e007388 */ /* 0x0101e80000000800 */
[----:B------:R0:W-:Y:S04]  /*0760*/  STS [R17], R44 ;  /* 0x0000002c11007388 */ /* 0x0001e80000000800 */
[----:B------:R0:W-:Y:S04]  /*0770*/  STS [R19], R34 ;  /* 0x0000002213007388 */ /* 0x0001e80000000800 */
[----:B------:R0:W-:Y:S04]  /*0780*/  STS [R21], R26 ;  /* 0x0000001a15007388 */ /* 0x0001e80000000800 */
[----:B------:R0:W-:Y:S01]  /*0790*/  STS [R22], R33 ;  /* 0x0000002116007388 */ /* 0x0001e20000000800 */
[----:B------:R-:W-:Y:S06]  /*07a0*/  BAR.SYNC.DEFER_BLOCKING 0x0 ;  /* 0x0000000000007b1d */ /* 0x000fec0000010000 */
.L_x_13:
[----:B------:R-:W-:Y:S04]  /*07b0*/  LDS R29, [R16+UR7+-0x4] ;  /* 0xfffffc07101d7984 */ /* 0x000fe80008000800 */
[----:B0-----:R-:W0:Y:S04]  /*07c0*/  LDS R31, [R13+UR6] ;  /* 0x000000060d1f7984 */ /* 0x001e280008000800 */
[----:B------:R-:W1:Y:S04]  /*07d0*/  LDS R32, [R15+UR7+-0x4] ;  /* 0xfffffc070f207984 */ /* 0x000e680008000800 */
[----:B------:R-:W2:Y:S04]  /*07e0*/  LDS R9, [R18+UR7+-0x4] ;  /* 0xfffffc0712097984 */ /* 0x000ea80008000800 */
[----:B------:R-:W3:Y:S04]  /*07f0*/  LDS R26, [R20+UR7+-0x4] ;  /* 0xfffffc07141a7984 */ /* 0x000ee80008000800 */
[----:B------:R-:W4:Y:S04]  /*0800*/  LDS R30, [R13+UR8] ;  /* 0x000000080d1e7984 */ /* 0x000f280008000800 */
[----:B------:R-:W5:Y:S04]  /*0810*/  LDS R28, [R13+UR9] ;  /* 0x000000090d1c7984 */ /* 0x000f680008000800 */
[----:B------:R-:W5:Y:S04]  /*0820*/  LDS R10, [R13+UR5] ;  /* 0x000000050d0a7984 */ /* 0x000f680008000800 */
[----:B------:R-:W-:Y:S04]  /*0830*/  LDS R34, [R13+UR9+0x40] ;  /* 0x000040090d227984 */ /* 0x000fe80008000800 */
[----:B------:R-:W-:Y:S01]  /*0840*/  LDS R33, [R13+UR5+0x40] ;  /* 0x000040050d217984 */ /* 0x000fe20008000800 */
[----:B0-----:R-:W-:Y:S01]  /*0850*/  FFMA R12, R29, R31, R12 ;  /* 0x0000001f1d0c7223 */ /* 0x001fe2000000000c */
[C---:B-1----:R-:W-:Y:S01]  /*0860*/  FFMA R6, R31.reuse, R32, R6 ;  /* 0x000000201f067223 */ /* 0x042fe20000000006 */
[C---:B--2---:R-:W-:Y:S01]  /*0870*/  FFMA R5, R31.reuse, R9, R5 ;  /* 0x000000091f057223 */ /* 0x044fe20000000005 */
[----:B---3--:R-:W-:-:S02]  /*0880*/  FFMA R7, R31, R26, R7 ;  /* 0x0000001a1f077223 */ /* 0x008fc40000000007 */
[----:B------:R-:W0:Y:S01]  /*0890*/  LDS R31, [R15+UR7] ;  /* 0x000000070f1f7984 */ /* 0x000e220008000800 */
[-C--:B----4-:R-:W-:Y:S01]  /*08a0*/  FFMA R8, R29, R30.reuse, R8 ;  /* 0x0000001e1d087223 */ /* 0x090fe20000000008 */
[-C--:B------:R-:W-:Y:S01]  /*08b0*/  FFMA R42, R32, R30.reuse, R35 ;  /* 0x0000001e202a7223 */ /* 0x080fe20000000023 */
[-C--:B------:R-:W-:Y:S01]  /*08c0*/  FFMA R41, R9, R30.reuse, R36 ;  /* 0x0000001e09297223 */ /* 0x080fe20000000024 */
[----:B------:R-:W-:Y:S01]  /*08d0*/  FFMA R37, R26, R30, R37 ;  /* 0x0000001e1a257223 */ /* 0x000fe20000000025 */
[-C--:B-----5:R-:W-:Y:S01]  /*08e0*/  FFMA R38, R29, R28.reuse, R38 ;  /* 0x0000001c1d267223 */ /* 0x0a0fe20000000026 */
[-C--:B------:R-:W-:Y:S01]  /*08f0*/  FFMA R44, R32, R28.reuse, R39 ;  /* 0x0000001c202c7223 */ /* 0x080fe20000000027 */
[-C--:B------:R-:W-:Y:S01]  /*0900*/  FFMA R43, R9, R28.reuse, R40 ;  /* 0x0000001c092b7223 */ /* 0x080fe20000000028 */
[----:B------:R-:W-:Y:S01]  /*0910*/  FFMA R25, R26, R28, R25 ;  /* 0x0000001c1a197223 */ /* 0x000fe20000000019 */
[-C--:B------:R-:W-:Y:S01]  /*0920*/  FFMA R27, R29, R10.reuse, R27 ;  /* 0x0000000a1d1b7223 */ /* 0x080fe2000000001b */
[----:B------:R-:W1:Y:S01]  /*0930*/  LDS R35, [R13+UR6+0x40] ;  /* 0x000040060d237984 */ /* 0x000e620008000800 */
[-C--:B------:R-:W-:Y:S01]  /*0940*/  FFMA R32, R32, R10.reuse, R45 ;  /* 0x0000000a20207223 */ /* 0x080fe2000000002d */
[-C--:B------:R-:W-:Y:S01]  /*0950*/  FFMA R9, R9, R10.reuse, R24 ;  /* 0x0000000a09097223 */ /* 0x080fe20000000018 */
[----:B------:R-:W-:Y:S01]  /*0960*/  FFMA R11, R26, R10, R11 ;  /* 0x0000000a1a0b7223 */ /* 0x000fe2000000000b */
[----:B------:R-:W2:Y:S04]  /*0970*/  LDS R29, [R16+UR7] ;  /* 0x00000007101d7984 */ /* 0x000ea80008000800 */
[----:B------:R-:W3:Y:S04]  /*0980*/  LDS R28, [R18+UR7] ;  /* 0x00000007121c7984 */ /* 0x000ee80008000800 */
[----:B------:R-:W4:Y:S01]  /*0990*/  LDS R30, [R20+UR7] ;  /* 0x00000007141e7984 */ /* 0x000f220008000800 */
[----:B------:R-:W-:-:S03]  /*09a0*/  UIADD3 UR7, UPT, UPT, UR7, 0x8, URZ ;  /* 0x0000000807077890 */ /* 0x000fc6000fffe0ff */
[----:B------:R5:W4:Y:S01]  /*09b0*/  LDS R39, [R13+UR8+0x40] ;  /* 0x000040080d277984 */ /* 0x000b220008000800 */
[----:B------:R-:W-:Y:S01]  /*09c0*/  UISETP.NE.AND UP0, UPT, UR7, 0x44, UPT ;  /* 0x000000440700788c */ /* 0x000fe2000bf05270 */
[----:B-----5:R-:W-:Y:S01]  /*09d0*/  IADD3 R13, PT, PT, R13, 0x80, RZ ;  /* 0x000000800d0d7810 */ /* 0x020fe20007ffe0ff */
[----:B0-----:R-:W-:Y:S01]  /*09e0*/  FFMA R45, R31, R33, R32 ;  /* 0x000000211f2d7223 */ /* 0x001fe20000000020 */
[----:B-1----:R-:W-:Y:S01]  /*09f0*/  FFMA R6, R35, R31, R6 ;  /* 0x0000001f23067223 */ /* 0x002fe20000000006 */
[C---:B--2---:R-:W-:Y:S01]  /*0a00*/  FFMA R12, R29.reuse, R35, R12 ;  /* 0x000000231d0c7223 */ /* 0x044fe2000000000c */
[C---:B------:R-:W-:Y:S01]  /*0a10*/  FFMA R38, R29.reuse, R34, R38 ;  /* 0x000000221d267223 */ /* 0x040fe20000000026 */
[-C--:B------:R-:W-:Y:S01]  /*0a20*/  FFMA R27, R29, R33.reuse, R27 ;  /* 0x000000211d1b7223 */ /* 0x080fe2000000001b */
[C---:B---3--:R-:W-:Y:S01]  /*0a30*/  FFMA R5, R35.reuse, R28, R5 ;  /* 0x0000001c23057223 */ /* 0x048fe20000000005 */
[C---:B------:R-:W-:Y:S01]  /*0a40*/  FFMA R40, R28.reuse, R34, R43 ;  /* 0x000000221c287223 */ /* 0x040fe2000000002b */
[-C--:B------:R-:W-:Y:S01]  /*0a50*/  FFMA R24, R28, R33.reuse, R9 ;  /* 0x000000211c187223 */ /* 0x080fe20000000009 */
[----:B----4-:R-:W-:Y:S01]  /*0a60*/  FFMA R7, R35, R30, R7 ;  /* 0x0000001e23077223 */ /* 0x010fe20000000007 */
[CC--:B------:R-:W-:Y:S01]  /*0a70*/  FFMA R25, R30.reuse, R34.reuse, R25 ;  /* 0x000000221e197223 */ /* 0x0c0fe20000000019 */
[----:B------:R-:W-:Y:S01]  /*0a80*/  FFMA R11, R30, R33, R11 ;  /* 0x000000211e0b7223 */ /* 0x000fe2000000000b */
[-C--:B------:R-:W-:Y:S01]  /*0a90*/  FFMA R8, R29, R39.reuse, R8 ;  /* 0x000000271d087223 */ /* 0x080fe20000000008 */
[CC--:B------:R-:W-:Y:S01]  /*0aa0*/  FFMA R35, R31.reuse, R39.reuse, R42 ;  /* 0x000000271f237223 */ /* 0x0c0fe2000000002a */
[-C--:B------:R-:W-:Y:S01]  /*0ab0*/  FFMA R36, R28, R39.reuse, R41 ;  /* 0x000000271c247223 */ /* 0x080fe20000000029 */
[----:B------:R-:W-:Y:S01]  /*0ac0*/  FFMA R37, R30, R39, R37 ;  /* 0x000000271e257223 */ /* 0x000fe20000000025 */
[----:B------:R-:W-:Y:S01]  /*0ad0*/  FFMA R39, R31, R34, R44 ;  /* 0x000000221f277223 */ /* 0x000fe2000000002c */
[----:B------:R-:W-:Y:S06]  /*0ae0*/  BRA.U UP0, `(.L_x_13) ;  /* 0xfffffffd00307547 */ /* 0x000fec000b83ffff */
[----:B------:R-:W-:Y:S06]  /*0af0*/  BAR.SYNC.DEFER_BLOCKING 0x0 ;  /* 0x0000000000007b1d */ /* 0x000fec0000010000 */
[----:B------:R-:W-:Y:S05]  /*0b00*/  @!P0 BRA `(.L_x_14) ;  /* 0xfffffff8006c8947 */ /* 0x000fea000383ffff */
.L_x_12:
[----:B------:R-:W0:Y:S01]  /*0b10*/  LDC.64 R14, c[0x0][0x390] ;  /* 0x0000e400ff0e7b82 */ /* 0x000e220000000a00 */
[----:B------:R-:W-:-:S04]  /*0b20*/  IMAD R3, R4, R2, R3 ;  /* 0x0000000204037224 */ /* 0x000fc800078e0203 */
[----:B0-----:R-:W-:-:S05]  /*0b30*/  IMAD.WIDE R14, R3, 0x4, R14 ;  /* 0x00000004030e7825 */ /* 0x001fca00078e020e */
[----:B-1----:R-:W-:Y:S01]  /*0b40*/  STG.E desc[UR14][R14.64], R12 ;  /* 0x0000000c0e007986 */ /* 0x002fe2000c10190e */
[----:B------:R-:W-:-:S05]  /*0b50*/  IMAD.WIDE R16, R2, 0x4, R14 ;  /* 0x0000000402107825 */ /* 0x000fca00078e020e */
[----:B------:R-:W-:Y:S01]  /*0b60*/  STG.E desc[UR14][R16.64], R6 ;  /* 0x0000000610007986 */ /* 0x000fe2000c10190e */
[----:B------:R-:W-:-:S05]  /*0b70*/  IMAD.WIDE R18, R2, 0x4, R16 ;  /* 0x0000000402127825 */ /* 0x000fca00078e0210 */
[----:B------:R-:W-:Y:S01]  /*0b80*/  STG.E desc[UR14][R18.64], R5 ;  /* 0x0000000512007986 */ /* 0x000fe2000c10190e */
[----:B------:R-:W-:-:S05]  /*0b90*/  IMAD.WIDE R2, R2, 0x4, R18 ;  /* 0x0000000402027825 */ /* 0x000fca00078e0212 */
[----:B------:R-:W-:Y:S04]  /*0ba0*/  STG.E desc[UR14][R2.64], R7 ;  /* 0x0000000702007986 */ /* 0x000fe8000c10190e */
        /* <DEDUP_REMOVED lines=11> */
[----:B------:R-:W-:Y:S01]  /*0c60*/  STG.E desc[UR14][R2.64+0xc0], R11 ;  /* 0x0000c00b02007986 */ /* 0x000fe2000c10190e */
[----:B------:R-:W-:Y:S05]  /*0c70*/  EXIT ;  /* 0x000000000000794d */ /* 0x000fea0003800000 */
.L_x_15:
        /* <DEDUP_REMOVED lines=16> */
.L_x_19:


//--------------------- .nv.shared._Z8ab_gpu_4PKfS0_Pfiii --------------------------
	.section	.nv.shared._Z8ab_gpu_4PKfS0_Pfiii,"aw",@nobits
	.sectionflags	@""
	.align	4
.nv.shared._Z8ab_gpu_4PKfS0_Pfiii:
	.zero		33792


//--------------------- .nv.shared.reserved.0     --------------------------
	.section	.nv.shared.reserved.0,"aw",@nobits
	.weak		__nv_reservedSMEM_offset_0_alias
	.size		__nv_reservedSMEM_offset_0_alias, 0, 64
	.other		__nv_reservedSMEM_offset_0_alias,@"STO_CUDA_RESERVED_SHARED STV_DEFAULT"
__nv_reservedSMEM_offset_0_alias:
	.zero		0
	.zero		64


//--------------------- .nv.shared._Z8ab_gpu_3PKfS0_Pfiii --------------------------
	.section	.nv.shared._Z8ab_gpu_3PKfS0_Pfiii,"aw",@nobits
	.sectionflags	@""
	.align	4
.nv.shared._Z8ab_gpu_3PKfS0_Pfiii:
	.zero		3072


//--------------------- .nv.shared._Z8ab_gpu_2PKfS0_Pfiii --------------------------
	.section	.nv.shared._Z8ab_gpu_2PKfS0_Pfiii,"aw",@nobits
	.sectionflags	@""
	.align	4
.nv.shared._Z8ab_gpu_2PKfS0_Pfiii:
	.zero		33792


//--------------------- .nv.shared._Z8ab_gpu_1PKfS0_Pfiii --------------------------
	.section	.nv.shared._Z8ab_gpu_1PKfS0_Pfiii,"aw",@nobits
	.sectionflags	@""
	.align	4
.nv.shared._Z8ab_gpu_1PKfS0_Pfiii:
	.zero		9216


//--------------------- .nv.constant0._Z8ab_gpu_4PKfS0_Pfiii --------------------------
	.section	.nv.constant0._Z8ab_gpu_4PKfS0_Pfiii,"a",@progbits
	.sectionflags	@""
	.align	4
.nv.constant0._Z8ab_gpu_4PKfS0_Pfiii:
	.zero		932


//--------------------- .nv.constant0._Z8ab_gpu_3PKfS0_Pfiii --------------------------
	.section	.nv.constant0._Z8ab_gpu_3PKfS0_Pfiii,"a",@progbits
	.sectionflags	@""
	.align	4
.nv.constant0._Z8ab_gpu_3PKfS0_Pfiii:
	.zero		932


//--------------------- .nv.constant0._Z8ab_gpu_2PKfS0_Pfiii --------------------------
	.section	.nv.constant0._Z8ab_gpu_2PKfS0_Pfiii,"a",@progbits
	.sectionflags	@""
	.align	4
.nv.constant0._Z8ab_gpu_2PKfS0_Pfiii:
	.zero		932


//--------------------- .nv.constant0._Z8ab_gpu_1PKfS0_Pfiii --------------------------
	.section	.nv.constant0._Z8ab_gpu_1PKfS0_Pfiii,"a",@progbits
	.sectionflags	@""
	.align	4
.nv.constant0._Z8ab_gpu_1PKfS0_Pfiii:
	.zero		932


//--------------------- SYMBOLS --------------------------

	.type		.nv.reservedSmem.offset0,@object
	.size		.nv.reservedSmem.offset0,0x4
	.type		.nv.reservedSmem.cap,@object
	.size		.nv.reservedSmem.cap,0x4
